def matmul_kernel(
    a_ptr,
    b_ptr,
    c_ptr,
    M,
    N,
    K,
    stride_am,
    stride_ak,
    stride_bk,
    stride_bn,
    stride_cm,
    stride_cn,
    BLOCK_M: tl.constexpr,
    BLOCK_N: tl.constexpr,
    BLOCK_K: tl.constexpr,
    GROUP_M: tl.constexpr,
):
    pid = tl.program_id(axis=0)
    num_pid_m = tl.cdiv(M, BLOCK_M)
    num_pid_n = tl.cdiv(N, BLOCK_N)
    num_pid_in_group = GROUP_M * num_pid_n
    group_id = pid // num_pid_in_group
    first_pid_m = group_id * GROUP_M
    group_size_m = min(num_pid_m - first_pid_m, GROUP_M)
    pid_m = first_pid_m + ((pid % num_pid_in_group) % group_size_m)
    pid_n = (pid % num_pid_in_group) // group_size_m

    offs_am = (pid_m * BLOCK_M + tl.arange(0, BLOCK_M)) % M
    offs_bn = (pid_n * BLOCK_N + tl.arange(0, BLOCK_N)) % N
    offs_k = tl.arange(0, BLOCK_K)
    a_ptrs = a_ptr + offs_am[:, None] * stride_am + offs_k[None, :] * stride_ak
    b_ptrs = b_ptr + offs_k[:, None] * stride_bk + offs_bn[None, :] * stride_bn

    acc = tl.zeros((BLOCK_M, BLOCK_N), dtype=tl.float32)
    for kk in range(0, tl.cdiv(K, BLOCK_K)):
        a = tl.load(a_ptrs, mask=offs_k[None, :] < K - kk * BLOCK_K, other=0.0)
        b = tl.load(b_ptrs, mask=offs_k[:, None] < K - kk * BLOCK_K, other=0.0)
        acc = tl.dot(a, b, acc)
        a_ptrs += BLOCK_K * stride_ak
        b_ptrs += BLOCK_K * stride_bk

    c = acc.to(c_ptr.dtype.element_ty)
    offs_cm = pid_m * BLOCK_M + tl.arange(0, BLOCK_M)
    offs_cn = pid_n * BLOCK_N + tl.arange(0, BLOCK_N)
    c_ptrs = c_ptr + offs_cm[:, None] * stride_cm + offs_cn[None, :] * stride_cn
    mask = (offs_cm[:, None] < M) & (offs_cn[None, :] < N)
    tl.store(c_ptrs, c, mask=mask)

# config = {"BLOCK_K": 64, "BLOCK_M": 64, "BLOCK_N": 64, "GROUP_M": 1, "arch": "sm_100", "dtype": "fp8e4m3", "num_ctas": 1, "num_stages": 3, "num_warps": 4}
# arch = sm_100


// ===== COMPILED SASS (sm_100a) =====

	.target	sm_100a

	.elftype	@"ET_EXEC"


//--------------------- .note.nv.tkinfo           --------------------------
	.section	.note.nv.tkinfo,"",@"SHT_NOTE"
	.sectionflags	@"SHF_NOTE_NV_TKINFO"
	.tkinfo
        /*0018*/ 	.word	0x00000081
        /*0030*/ 	.string	""
        /*0030*/ 	.string	"ptxas-blackwell"
        /*0030*/ 	.string	"Cuda compilation tools, release 12.9, V12.9.86"
        /*0030*/ 	.string	"Build cuda_12.9.r12.9/compiler.36037853_0"
        /*0030*/ 	.string	"-v  -suppress-debug-info  -lineinfo  -arch sm_100a "



//--------------------- .note.nv.cuver            --------------------------
	.section	.note.nv.cuver,"",@"SHT_NOTE"
	.sectionflags	@"SHF_NOTE_NV_CUVER"
        /*0018*/ 	.short	0x0001
        /*001a*/ 	.short	0x0064
        /*001c*/ 	.short	0x0001
        /*001e*/ 	.short	0x0000
        /*0020*/ 	.short	0x0001
        /*0022*/ 	.short	0x0000


//--------------------- .nv.info                  --------------------------
	.section	.nv.info,"",@"SHT_CUDA_INFO"
	.align	4


	//----- nvinfo : EIATTR_REGCOUNT
	.align		4
        /*0000*/ 	.byte	0x04, 0x2f
        /*0002*/ 	.short	(.L_4 - .L_3)
	.align		4
.L_3:
        /*0004*/ 	.word	index@(matmul_kernel)
        /*0008*/ 	.word	0x000000ff


	//----- nvinfo : EIATTR_FRAME_SIZE
	.align		4
.L_4:
        /*000c*/ 	.byte	0x04, 0x11
        /*000e*/ 	.short	(.L_6 - .L_5)
	.align		4
.L_5:
        /*0010*/ 	.word	index@($__internal_2_$__cuda_sm10x_tcgen05_guardrail_trap_unallocated_columns_being_dealloced)
        /*0014*/ 	.word	0x00000000


	//----- nvinfo : EIATTR_FRAME_SIZE
	.align		4
.L_6:
        /*0018*/ 	.byte	0x04, 0x11
        /*001a*/ 	.short	(.L_8 - .L_7)
	.align		4
.L_7:
        /*001c*/ 	.word	index@($__internal_1_$__cuda_sm10x_tcgen05_guardrail_trap_phase_invalid_during_alloc)
        /*0020*/ 	.word	0x00000000


	//----- nvinfo : EIATTR_FRAME_SIZE
	.align		4
.L_8:
        /*0024*/ 	.byte	0x04, 0x11
        /*0026*/ 	.short	(.L_10 - .L_9)
	.align		4
.L_9:
        /*0028*/ 	.word	index@($__internal_0_$__cuda_sm10x_tcgen05_guardrail_trap_col_being_dealloced_not_returned_by_alloc)
        /*002c*/ 	.word	0x00000000


	//----- nvinfo : EIATTR_FRAME_SIZE
	.align		4
.L_10:
        /*0030*/ 	.byte	0x04, 0x11
        /*0032*/ 	.short	(.L_12 - .L_11)
	.align		4
.L_11:
        /*0034*/ 	.word	index@(matmul_kernel)
        /*0038*/ 	.word	0x00000000


	//----- nvinfo : EIATTR_MIN_STACK_SIZE
	.align		4
.L_12:
        /*003c*/ 	.byte	0x04, 0x12
        /*003e*/ 	.short	(.L_14 - .L_13)
	.align		4
.L_13:
        /*0040*/ 	.word	index@(matmul_kernel)
        /*0044*/ 	.word	0x00000000
.L_14:


//--------------------- .nv.info.matmul_kernel    --------------------------
	.section	.nv.info.matmul_kernel,"",@"SHT_CUDA_INFO"
	.sectionflags	@""
	.align	4


	//----- nvinfo : EIATTR_CUDA_API_VERSION
	.align		4
        /*0000*/ 	.byte	0x04, 0x37
        /*0002*/ 	.short	(.L_16 - .L_15)
.L_15:
        /*0004*/ 	.word	0x00000081


	//----- nvinfo : EIATTR_KPARAM_INFO
	.align		4
.L_16:
        /*0008*/ 	.byte	0x04, 0x17
        /*000a*/ 	.short	(.L_18 - .L_17)
.L_17:
        /*000c*/ 	.word	0x00000000
        /*0010*/ 	.short	0x000d
        /*0012*/ 	.short	0x0048
        /*0014*/ 	.byte	0x00, 0xf4, 0x21, 0x00


	//----- nvinfo : EIATTR_KPARAM_INFO
	.align		4
.L_18:
        /*0018*/ 	.byte	0x04, 0x17
        /*001a*/ 	.short	(.L_20 - .L_19)
.L_19:
        /*001c*/ 	.word	0x00000000
        /*0020*/ 	.short	0x000c
        /*0022*/ 	.short	0x0040
        /*0024*/ 	.byte	0x00, 0xf4, 0x21, 0x00


	//----- nvinfo : EIATTR_KPARAM_INFO
	.align		4
.L_20:
        /*0028*/ 	.byte	0x04, 0x17
        /*002a*/ 	.short	(.L_22 - .L_21)
.L_21:
        /*002c*/ 	.word	0x00000000
        /*0030*/ 	.short	0x000b
        /*0032*/ 	.short	0x0038
        /*0034*/ 	.byte	0x00, 0xf0, 0x11, 0x00


	//----- nvinfo : EIATTR_KPARAM_INFO
	.align		4
.L_22:
        /*0038*/ 	.byte	0x04, 0x17
        /*003a*/ 	.short	(.L_24 - .L_23)
.L_23:
        /*003c*/ 	.word	0x00000000
        /*0040*/ 	.short	0x000a
        /*0042*/ 	.short	0x0034
        /*0044*/ 	.byte	0x00, 0xf0, 0x11, 0x00


	//----- nvinfo : EIATTR_KPARAM_INFO
	.align		4
.L_24:
        /*0048*/ 	.byte	0x04, 0x17
        /*004a*/ 	.short	(.L_26 - .L_25)
.L_25:
        /*004c*/ 	.word	0x00000000
        /*0050*/ 	.short	0x0009
        /*0052*/ 	.short	0x0030
        /*0054*/ 	.byte	0x00, 0xf0, 0x11, 0x00


	//----- nvinfo : EIATTR_KPARAM_INFO
	.align		4
.L_26:
        /*0058*/ 	.byte	0x04, 0x17
        /*005a*/ 	.short	(.L_28 - .L_27)
.L_27:
        /*005c*/ 	.word	0x00000000
        /*0060*/ 	.short	0x0008
        /*0062*/ 	.short	0x002c
        /*0064*/ 	.byte	0x00, 0xf0, 0x11, 0x00


	//----- nvinfo : EIATTR_KPARAM_INFO
	.align		4
.L_28:
        /*0068*/ 	.byte	0x04, 0x17
        /*006a*/ 	.short	(.L_30 - .L_29)
.L_29:
        /*006c*/ 	.word	0x00000000
        /*0070*/ 	.short	0x0007
        /*0072*/ 	.short	0x0028
        /*0074*/ 	.byte	0x00, 0xf0, 0x11, 0x00


	//----- nvinfo : EIATTR_KPARAM_INFO
	.align		4
.L_30:
        /*0078*/ 	.byte	0x04, 0x17
        /*007a*/ 	.short	(.L_32 - .L_31)
.L_31:
        /*007c*/ 	.word	0x00000000
        /*0080*/ 	.short	0x0006
        /*0082*/ 	.short	0x0024
        /*0084*/ 	.byte	0x00, 0xf0, 0x11, 0x00


	//----- nvinfo : EIATTR_KPARAM_INFO
	.align		4
.L_32:
        /*0088*/ 	.byte	0x04, 0x17
        /*008a*/ 	.short	(.L_34 - .L_33)
.L_33:
        /*008c*/ 	.word	0x00000000
        /*0090*/ 	.short	0x0005
        /*0092*/ 	.short	0x0020
        /*0094*/ 	.byte	0x00, 0xf0, 0x11, 0x00


	//----- nvinfo : EIATTR_KPARAM_INFO
	.align		4
.L_34:
        /*0098*/ 	.byte	0x04, 0x17
        /*009a*/ 	.short	(.L_36 - .L_35)
.L_35:
        /*009c*/ 	.word	0x00000000
        /*00a0*/ 	.short	0x0004
        /*00a2*/ 	.short	0x001c
        /*00a4*/ 	.byte	0x00, 0xf0, 0x11, 0x00


	//----- nvinfo : EIATTR_KPARAM_INFO
	.align		4
.L_36:
        /*00a8*/ 	.byte	0x04, 0x17
        /*00aa*/ 	.short	(.L_38 - .L_37)
.L_37:
        /*00ac*/ 	.word	0x00000000
        /*00b0*/ 	.short	0x0003
        /*00b2*/ 	.short	0x0018
        /*00b4*/ 	.byte	0x00, 0xf0, 0x11, 0x00


	//----- nvinfo : EIATTR_KPARAM_INFO
	.align		4
.L_38:
        /*00b8*/ 	.byte	0x04, 0x17
        /*00ba*/ 	.short	(.L_40 - .L_39)
.L_39:
        /*00bc*/ 	.word	0x00000000
        /*00c0*/ 	.short	0x0002
        /*00c2*/ 	.short	0x0010
        /*00c4*/ 	.byte	0x00, 0xf4, 0x21, 0x00


	//----- nvinfo : EIATTR_KPARAM_INFO
	.align		4
.L_40:
        /*00c8*/ 	.byte	0x04, 0x17
        /*00ca*/ 	.short	(.L_42 - .L_41)
.L_41:
        /*00cc*/ 	.word	0x00000000
        /*00d0*/ 	.short	0x0001
        /*00d2*/ 	.short	0x0008
        /*00d4*/ 	.byte	0x00, 0xf4, 0x21, 0x00


	//----- nvinfo : EIATTR_KPARAM_INFO
	.align		4
.L_42:
        /*00d8*/ 	.byte	0x04, 0x17
        /*00da*/ 	.short	(.L_44 - .L_43)
.L_43:
        /*00dc*/ 	.word	0x00000000
        /*00e0*/ 	.short	0x0000
        /*00e2*/ 	.short	0x0000
        /*00e4*/ 	.byte	0x00, 0xf4, 0x21, 0x00


	//----- nvinfo : EIATTR_AT_ENTRY_FRAGMENTS
	.align		4
.L_44:
        /*00e8*/ 	.byte	0x04, 0x4f
        /*00ea*/ 	.short	(.L_46 - .L_45)


	//   ....[0]....
.L_45:
        /*00ec*/ 	.word	0x00000004


	//----- nvinfo : EIATTR_RESERVED_SMEM_USED
	.align		4
.L_46:
        /*00f0*/ 	.byte	0x01, 0x41
	.zero		2


	//----- nvinfo : EIATTR_SPARSE_MMA_MASK
	.align		4
        /*00f4*/ 	.byte	0x03, 0x50
        /*00f6*/ 	.short	0x0000


	//----- nvinfo : EIATTR_TCGEN05_1CTA_USED
	.align		4
        /*00f8*/ 	.byte	0x01, 0x51
	.zero		2


	//----- nvinfo : EIATTR_MAXREG_COUNT
	.align		4
        /*00fc*/ 	.byte	0x03, 0x1b
        /*00fe*/ 	.short	0x00ff


	//----- nvinfo : EIATTR_NUM_BARRIERS
	.align		4
        /*0100*/ 	.byte	0x02, 0x4c
        /*0102*/ 	.byte	0x01
	.zero		1


	//----- nvinfo : EIATTR_INT_WARP_WIDE_INSTR_OFFSETS
	.align		4
        /*0104*/ 	.byte	0x04, 0x31
        /*0106*/ 	.short	(.L_48 - .L_47)


	//   ....[0]....
.L_47:
        /*0108*/ 	.word	0x00001ee0


	//   ....[1]....
        /*010c*/ 	.word	0x00001f00


	//   ....[2]....
        /*0110*/ 	.word	0x00003b80


	//   ....[3]....
        /*0114*/ 	.word	0x000077b0


	//   ....[4]....
        /*0118*/ 	.word	0x00007800


	//----- nvinfo : EIATTR_COOP_GROUP_MASK_REGIDS
	.align		4
.L_48:
        /*011c*/ 	.byte	0x04, 0x29
        /*011e*/ 	.short	(.L_50 - .L_49)


	//   ....[0]....
.L_49:
        /*0120*/ 	.word	0xffffffff


	//   ....[1]....
        /*0124*/ 	.word	0xffffffff


	//   ....[2]....
        /*0128*/ 	.word	0xffffffff


	//   ....[3]....
        /*012c*/ 	.word	0xffffffff


	//----- nvinfo : EIATTR_COOP_GROUP_INSTR_OFFSETS
	.align		4
.L_50:
        /*0130*/ 	.byte	0x04, 0x28
        /*0132*/ 	.short	(.L_52 - .L_51)


	//   ....[0]....
.L_51:
        /*0134*/ 	.word	0x00000070


	//   ....[1]....
        /*0138*/ 	.word	0x00000330


	//   ....[2]....
        /*013c*/ 	.word	0x00007640


	//   ....[3]....
        /*0140*/ 	.word	0x000078b0


	//----- nvinfo : EIATTR_VRC_CTA_INIT_COUNT
	.align		4
.L_52:
        /*0144*/ 	.byte	0x02, 0x4a
        /*0146*/ 	.byte	0x80
	.zero		1


	//----- nvinfo : EIATTR_MBARRIER_INSTR_OFFSETS
	.align		4
        /*0148*/ 	.byte	0x04, 0x39
        /*014a*/ 	.short	(.L_54 - .L_53)


	//   ....[0]....
.L_53:
        /*014c*/ 	.word	0x00002050
        /*0150*/ 	.word	0x000000ff
        /*0154*/ 	.word	0x00000000
        /*0158*/ 	.short	0x0100
        /*015a*/ 	.byte	0x0f
	.zero		1


	//   ....[1]....
        /*015c*/ 	.word	0x00003be0
        /*0160*/ 	.word	0x000000ff
        /*0164*/ 	.word	0x00004008
        /*0168*/ 	.short	0x0100
        /*016a*/ 	.byte	0x0d
	.zero		1


	//   ....[2]....
        /*016c*/ 	.word	0x00004cb0
        /*0170*/ 	.word	0x000000ff
        /*0174*/ 	.word	0x00000000
        /*0178*/ 	.short	0x010a
        /*017a*/ 	.byte	0x0f
	.zero		1


	//   ....[3]....
        /*017c*/ 	.word	0x000062b0
        /*0180*/ 	.word	0x000000ff
        /*0184*/ 	.word	0x00000000
        /*0188*/ 	.short	0x010a
        /*018a*/ 	.byte	0x0f
	.zero		1


	//   ....[4]....
        /*018c*/ 	.word	0x000063a0
        /*0190*/ 	.word	0x000000ff
        /*0194*/ 	.word	0x00004000
        /*0198*/ 	.short	0x0108
        /*019a*/ 	.byte	0x0d
	.zero		1


	//   ....[5]....
        /*019c*/ 	.word	0x00006410
        /*01a0*/ 	.word	0x000000ff
        /*01a4*/ 	.word	0x00004008
        /*01a8*/ 	.short	0x0108
        /*01aa*/ 	.byte	0x0d
	.zero		1


	//   ....[6]....
        /*01ac*/ 	.word	0x000078d0
        /*01b0*/ 	.word	0x000000ff
        /*01b4*/ 	.word	0x00000000
        /*01b8*/ 	.short	0x010a
        /*01ba*/ 	.byte	0x0f
	.zero		1


	//   ....[7]....
        /*01bc*/ 	.word	0x00007900
        /*01c0*/ 	.word	0x000000ff
        /*01c4*/ 	.word	0x00000000
        /*01c8*/ 	.short	0x010a
        /*01ca*/ 	.byte	0x0f
	.zero		1


	//----- nvinfo : EIATTR_NUM_MBARRIERS
	.align		4
.L_54:
        /*01cc*/ 	.byte	0x03, 0x38
        /*01ce*/ 	.short	0x0002


	//----- nvinfo : EIATTR_EXIT_INSTR_OFFSETS
	.align		4
        /*01d0*/ 	.byte	0x04, 0x1c
        /*01d2*/ 	.short	(.L_56 - .L_55)


	//   ....[0]....
.L_55:
        /*01d4*/ 	.word	0x000078c0


	//----- nvinfo : EIATTR_REQNTID
	.align		4
.L_56:
        /*01d8*/ 	.byte	0x04, 0x10
        /*01da*/ 	.short	(.L_58 - .L_57)
.L_57:
        /*01dc*/ 	.word	0x00000080
        /*01e0*/ 	.word	0x00000001
        /*01e4*/ 	.word	0x00000001


	//----- nvinfo : EIATTR_CRS_STACK_SIZE
	.align		4
.L_58:
        /*01e8*/ 	.byte	0x04, 0x1e
        /*01ea*/ 	.short	(.L_60 - .L_59)
.L_59:
        /*01ec*/ 	.word	0x00000000


	//----- nvinfo : EIATTR_CBANK_PARAM_SIZE
	.align		4
.L_60:
        /*01f0*/ 	.byte	0x03, 0x19
        /*01f2*/ 	.short	0x0050


	//----- nvinfo : EIATTR_PARAM_CBANK
	.align		4
        /*01f4*/ 	.byte	0x04, 0x0a
        /*01f6*/ 	.short	(.L_62 - .L_61)
	.align		4
.L_61:
        /*01f8*/ 	.word	index@(.nv.constant0.matmul_kernel)
        /*01fc*/ 	.short	0x0380
        /*01fe*/ 	.short	0x0050


	//----- nvinfo : EIATTR_SW_WAR
	.align		4
.L_62:
        /*0200*/ 	.byte	0x04, 0x36
        /*0202*/ 	.short	(.L_64 - .L_63)
.L_63:
        /*0204*/ 	.word	0x00000008
.L_64:


//--------------------- .nv.compat                --------------------------
	.section	.nv.compat,"",@"SHT_CUDA_COMPAT_INFO"
	.align	4
        /*0000*/ 	.byte	0x02, 0x02, 0x02, 0x00, 0x02, 0x05, 0x05, 0x00, 0x02, 0x03, 0x00, 0x00, 0x02, 0x06, 0x01, 0x00


//--------------------- .nv.callgraph             --------------------------
	.section	.nv.callgraph,"",@"SHT_CUDA_CALLGRAPH"
	.align	4
	.sectionentsize	8
	.align		4
        /*0000*/ 	.word	0x00000000
	.align		4
        /*0004*/ 	.word	0xffffffff
	.align		4
        /*0008*/ 	.word	0x00000000
	.align		4
        /*000c*/ 	.word	0xfffffffe
	.align		4
        /*0010*/ 	.word	0x00000000
	.align		4
        /*0014*/ 	.word	0xfffffffd
	.align		4
        /*0018*/ 	.word	0x00000000
	.align		4
        /*001c*/ 	.word	0xfffffffc


//--------------------- .text.matmul_kernel       --------------------------
	.section	.text.matmul_kernel,"ax",@progbits
	.align	128
        .global         matmul_kernel
        .type           matmul_kernel,@function
        .size           matmul_kernel,(.L_x_20 - matmul_kernel)
        .other          matmul_kernel,@"STO_CUDA_ENTRY STV_DEFAULT"
matmul_kernel:
.text.matmul_kernel:
[----:B------:R-:W0:Y:S01]  /*0000*/  LDC R1, c[0x0][0x37c] ;  /* 0x0000df00ff017b82 */ /* 0x000e220000000800 */
[----:B------:R-:W1:Y:S01]  /*0010*/  S2R R0, SR_TID.X ;  /* 0x0000000000007919 */ /* 0x000e620000002100 */
[----:B------:R-:W2:Y:S01]  /*0020*/  LDCU.64 UR26, c[0x0][0x358] ;  /* 0x00006b00ff1a77ac */ /* 0x000ea20008000a00 */
[----:B-1----:R-:W-:-:S13]  /*0030*/  ISETP.GE.U32.AND P0, PT, R0, 0x20, PT ;  /* 0x000000200000780c */ /* 0x002fda0003f06070 */
[----:B------:R-:W-:Y:S02]  /*0040*/  VOTEU.ANY UP0, P0 ;  /* 0x0000000000ff7886 */ /* 0x000fe40000000100 */
[----:B0-2---:R-:W-:Y:S05]  /*0050*/  BRA.U UP0, `(.L_x_0) ;  /* 0x0000000100b87547 */ /* 0x005fea000b800000 */
[----:B------:R-:W0:Y:S01]  /*0060*/  S2UR UR6, SR_CgaCtaId ;  /* 0x00000000000679c3 */ /* 0x000e220000008800 */
[----:B------:R-:W-:Y:S01]  /*0070*/  NOP ;  /* 0x0000000000007918 */ /* 0x000fe20000000000 */
[----:B------:R-:W-:Y:S02]  /*0080*/  UMOV UR4, 0x40 ;  /* 0x0000004000047882 */ /* 0x000fe40000000000 */
[----:B0-----:R-:W-:-:S09]  /*0090*/  ULEA UR4, UR6, UR4, 0x18 ;  /* 0x0000000406047291 */ /* 0x001fd2000f8ec0ff */
[----:B------:R-:W0:Y:S01]  /*00a0*/  LDS.U8 R2, [UR4] ;  /* 0x00000004ff027984 */ /* 0x000e220008000000 */
[----:B------:R-:W-:Y:S02]  /*00b0*/  UMOV UR4, 0x400 ;  /* 0x0000040000047882 */ /* 0x000fe40000000000 */
[----:B------:R-:W-:Y:S01]  /*00c0*/  ULEA UR4, UR6, UR4, 0x18 ;  /* 0x0000000406047291 */ /* 0x000fe2000f8ec0ff */
[----:B0-----:R-:W-:-:S13]  /*00d0*/  ISETP.NE.AND P0, PT, R2, RZ, PT ;  /* 0x000000ff0200720c */ /* 0x001fda0003f05270 */
[----:B------:R-:W-:Y:S05]  /*00e0*/  @P0 BRA `(.L_x_1) ;  /* 0x00000000007c0947 */ /* 0x000fea0003800000 */
[----:B------:R-:W-:-:S13]  /*00f0*/  ELECT P0, URZ, PT ;  /* 0x0000000000ff782f */ /* 0x000fda0003800000 */
[----:B------:R-:W-:Y:S05]  /*0100*/  @!P0 BRA `(.L_x_2) ;  /* 0x0000000000848947 */ /* 0x000fea0003800000 */
[----:B------:R-:W-:Y:S01]  /*0110*/  UMOV UR5, 0x2 ;  /* 0x0000000200057882 */ /* 0x000fe20000000000 */
[----:B------:R-:W-:Y:S02]  /*0120*/  IMAD.MOV.U32 R5, RZ, RZ, 0x1 ;  /* 0x00000001ff057424 */ /* 0x000fe400078e00ff */
[----:B------:R-:W-:Y:S02]  /*0130*/  IMAD.MOV.U32 R3, RZ, RZ, 0x3 ;  /* 0x00000003ff037424 */ /* 0x000fe400078e00ff */
[----:B------:R-:W-:Y:S04]  /*0140*/  DEPBAR.LE SB0, 0x36 ;  /* 0x00008d800000791a */ /* 0x000fe80000000000 */
[----:B------:R-:W0:Y:S02]  /*0150*/  UTCATOMSWS.FIND_AND_SET.ALIGN UP1, UR5, UR5 ;  /* 0x00000005000575e3 */ /* 0x000e240008020800 */
[----:B0-----:R-:W-:-:S04]  /*0160*/  PLOP3.LUT P0, PT, PT, PT, UP1, 0x80, 0x8 ;  /* 0x000000000008781c */ /* 0x001fc80003f0f018 */
[----:B------:R-:W-:-:S04]  /*0170*/  SEL R2, RZ, 0xffffffff, !P0 ;  /* 0xffffffffff027807 */ /* 0x000fc80004000000 */
[----:B------:R-:W-:Y:S01]  /*0180*/  ISETP.NE.AND P0, PT, R2, RZ, PT ;  /* 0x000000ff0200720c */ /* 0x000fe20003f05270 */
[----:B------:R-:W-:-:S12]  /*0190*/  IMAD.U32 R2, RZ, RZ, UR5 ;  /* 0x00000005ff027e24 */ /* 0x000fd8000f8e00ff */
[----:B------:R-:W-:Y:S05]  /*01a0*/  @P0 BRA `(.L_x_3) ;  /* 0x0000000000240947 */ /* 0x000fea0003800000 */
.L_x_4:
[----:B------:R-:W-:Y:S05]  /*01b0*/  NANOSLEEP 0x64 ;  /* 0x000000640000795d */ /* 0x000fea0003800000 */
[----:B------:R-:W-:-:S05]  /*01c0*/  UMOV UR5, 0x2 ;  /* 0x0000000200057882 */ /* 0x000fca0000000000 */
[----:B------:R-:W-:Y:S04]  /*01d0*/  DEPBAR.LE SB0, 0x36 ;  /* 0x00008d800000791a */ /* 0x000fe80000000000 */
[----:B------:R-:W0:Y:S02]  /*01e0*/  UTCATOMSWS.FIND_AND_SET.ALIGN UP1, UR5, UR5 ;  /* 0x00000005000575e3 */ /* 0x000e240008020800 */
[----:B0-----:R-:W-:-:S04]  /*01f0*/  PLOP3.LUT P0, PT, PT, PT, UP1, 0x80, 0x8 ;  /* 0x000000000008781c */ /* 0x001fc80003f0f018 */
[----:B------:R-:W-:-:S04]  /*0200*/  SEL R2, RZ, 0xffffffff, !P0 ;  /* 0xffffffffff027807 */ /* 0x000fc80004000000 */
[----:B------:R-:W-:Y:S01]  /*0210*/  ISETP.NE.AND P0, PT, R2, RZ, PT ;  /* 0x000000ff0200720c */ /* 0x000fe20003f05270 */
[----:B------:R-:W-:-:S12]  /*0220*/  IMAD.U32 R2, RZ, RZ, UR5 ;  /* 0x00000005ff027e24 */ /* 0x000fd8000f8e00ff */
[----:B------:R-:W-:Y:S05]  /*0230*/  @!P0 BRA `(.L_x_4) ;  /* 0xfffffffc00dc8947 */ /* 0x000fea000383ffff */
.L_x_3:
[C---:B------:R-:W-:Y:S01]  /*0240*/  VIADD R4, R2.reuse, 0x10 ;  /* 0x0000001002047836 */ /* 0x040fe20000000000 */
[----:B------:R-:W-:Y:S01]  /*0250*/  UMOV UR5, 0x50 ;  /* 0x0000005000057882 */ /* 0x000fe20000000000 */
[----:B------:R-:W-:Y:S01]  /*0260*/  SHF.L.U32 R3, R3, R2, RZ ;  /* 0x0000000203037219 */ /* 0x000fe200000006ff */
[----:B------:R-:W-:Y:S01]  /*0270*/  ULEA UR5, UR6, UR5, 0x18 ;  /* 0x0000000506057291 */ /* 0x000fe2000f8ec0ff */
[----:B------:R-:W-:Y:S01]  /*0280*/  IMAD.SHL.U32 R2, R2, 0x20, RZ ;  /* 0x0000002002027824 */ /* 0x000fe200078e00ff */
[----:B------:R-:W-:-:S04]  /*0290*/  SHF.L.U32 R4, R5, R4, RZ ;  /* 0x0000000405047219 */ /* 0x000fc800000006ff */
[----:B------:R-:W-:-:S05]  /*02a0*/  LOP3.LUT R3, R4, R3, RZ, 0xfc, !PT ;  /* 0x0000000304037212 */ /* 0x000fca00078efcff */
[----:B------:R0:W-:Y:S04]  /*02b0*/  ATOMS.OR RZ, [UR5], R3 ;  /* 0x00000003ffff798c */ /* 0x0001e8000b000005 */
[----:B------:R0:W-:Y:S01]  /*02c0*/  STS [UR4], R2 ;  /* 0x00000002ff007988 */ /* 0x0001e20008000804 */
[----:B------:R-:W-:Y:S05]  /*02d0*/  BRA `(.L_x_2) ;  /* 0x0000000000107947 */ /* 0x000fea0003800000 */
.L_x_1:
[----:B------:R-:W-:-:S05]  /*02e0*/  IMAD.MOV.U32 R2, RZ, RZ, -0x1 ;  /* 0xffffffffff027424 */ /* 0x000fca00078e00ff */
[----:B------:R0:W-:Y:S02]  /*02f0*/  STS [UR4], R2 ;  /* 0x00000002ff007988 */ /* 0x0001e40008000804 */
[----:B0-----:R-:W-:-:S07]  /*0300*/  MOV R2, 0x320 ;  /* 0x0000032000027802 */ /* 0x001fce0000000f00 */
[----:B------:R-:W-:Y:S05]  /*0310*/  CALL.REL.NOINC `($__internal_1_$__cuda_sm10x_tcgen05_guardrail_trap_phase_invalid_during_alloc) ;  /* 0x0000007400907944 */ /* 0x000fea0003c00000 */
.L_x_2:
[----:B------:R-:W-:Y:S05]  /*0320*/  WARPSYNC.ALL ;  /* 0x0000000000007948 */ /* 0x000fea0003800000 */
[----:B------:R-:W-:Y:S01]  /*0330*/  NOP ;  /* 0x0000000000007918 */ /* 0x000fe20000000000 */
.L_x_0:
[----:B------:R-:W1:Y:S01]  /*0340*/  LDC.64 R16, c[0x0][0x398] ;  /* 0x0000e600ff107b82 */ /* 0x000e620000000a00 */
[----:B------:R-:W2:Y:S01]  /*0350*/  S2R R7, SR_CTAID.X ;  /* 0x0000000000077919 */ /* 0x000ea20000002500 */
[----:B------:R-:W-:Y:S01]  /*0360*/  UMOV UR13, 0x400 ;  /* 0x00000400000d7882 */ /* 0x000fe20000000000 */
[----:B------:R-:W3:Y:S01]  /*0370*/  LDCU UR4, c[0x0][0x3a4] ;  /* 0x00007480ff0477ac */ /* 0x000ee20008000800 */
[----:B------:R-:W-:Y:S02]  /*0380*/  LOP3.LUT R67, R0, 0x7f, RZ, 0xc0, !PT ;  /* 0x0000007f00437812 */ /* 0x000fe400078ec0ff */
[----:B------:R-:W-:Y:S01]  /*0390*/  PRMT R246, RZ, 0x7610, R246 ;  /* 0x00007610fff67816 */ /* 0x000fe200000000f6 */
[----:B------:R-:W4:Y:S01]  /*03a0*/  LDCU.128 UR8, c[0x0][0x380] ;  /* 0x00007000ff0877ac */ /* 0x000f220008000c00 */
[----:B------:R-:W5:Y:S01]  /*03b0*/  S2UR UR5, SR_CgaCtaId ;  /* 0x00000000000579c3 */ /* 0x000f620000008800 */
[----:B------:R-:W0:Y:S01]  /*03c0*/  LDCU UR29, c[0x0][0x3a0] ;  /* 0x00007400ff1d77ac */ /* 0x000e220008000800 */
[----:B------:R-:W-:-:S06]  /*03d0*/  UMOV UR6, 0x1 ;  /* 0x0000000100067882 */ /* 0x000fcc0000000000 */
[----:B------:R-:W3:Y:S01]  /*03e0*/  LDC.64 R126, c[0x0][0x3a8] ;  /* 0x0000ea00ff7e7b82 */ /* 0x000ee20000000a00 */
[----:B01----:R-:W-:Y:S01]  /*03f0*/  VIADD R2, R17, 0x3f ;  /* 0x0000003f11027836 */ /* 0x003fe20000000000 */
[-C--:B------:R-:W-:Y:S02]  /*0400*/  IABS R15, R17.reuse ;  /* 0x00000011000f7213 */ /* 0x080fe40000000000 */
[----:B------:R-:W-:Y:S02]  /*0410*/  IABS R19, R16 ;  /* 0x0000001000137213 */ /* 0x000fe40000000000 */
[----:B------:R-:W-:Y:S01]  /*0420*/  SHF.R.S32.HI R3, RZ, 0x1f, R2 ;  /* 0x0000001fff037819 */ /* 0x000fe20000011402 */
[----:B------:R-:W-:Y:S01]  /*0430*/  UIADD3 UR31, UPT, UPT, UR29, 0x3f, URZ ;  /* 0x0000003f1d1f7890 */ /* 0x000fe2000fffe0ff */
[----:B------:R-:W-:Y:S01]  /*0440*/  LOP3.LUT R168, RZ, R17, RZ, 0x33, !PT ;  /* 0x00000011ffa87212 */ /* 0x000fe200078e33ff */
[----:B-----5:R-:W-:Y:S01]  /*0450*/  ULEA UR13, UR5, UR13, 0x18 ;  /* 0x0000000d050d7291 */ /* 0x020fe2000f8ec0ff */
[----:B------:R-:W-:Y:S01]  /*0460*/  LEA.HI R3, R3, R2, RZ, 0x6 ;  /* 0x0000000203037211 */ /* 0x000fe200078f30ff */
[----:B------:R-:W-:Y:S01]  /*0470*/  UISETP.GT.AND UP1, UPT, UR31, 0x3f, UPT ;  /* 0x0000003f1f00788c */ /* 0x000fe2000bf24270 */
[----:B--2---:R-:W-:Y:S01]  /*0480*/  IABS R8, R7 ;  /* 0x0000000700087213 */ /* 0x004fe20000000000 */
[----:B------:R-:W-:Y:S01]  /*0490*/  UIADD3 UR15, UPT, UPT, UR13, 0x4000, URZ ;  /* 0x000040000d0f7890 */ /* 0x000fe2000fffe0ff */
[----:B------:R-:W-:-:S04]  /*04a0*/  SHF.R.S32.HI R4, RZ, 0x6, R3 ;  /* 0x00000006ff047819 */ /* 0x000fc80000011403 */
[-C--:B------:R-:W-:Y:S02]  /*04b0*/  IABS R9, R4.reuse ;  /* 0x0000000400097213 */ /* 0x080fe40000000000 */
[----:B------:R-:W-:Y:S02]  /*04c0*/  IABS R10, R4 ;  /* 0x00000004000a7213 */ /* 0x000fe40000000000 */
[----:B------:R-:W0:Y:S08]  /*04d0*/  I2F.RP R5, R9 ;  /* 0x0000000900057306 */ /* 0x000e300000209400 */
[----:B0-----:R-:W0:Y:S02]  /*04e0*/  MUFU.RCP R5, R5 ;  /* 0x0000000500057308 */ /* 0x001e240000001000 */
[----:B0-----:R-:W-:-:S02]  /*04f0*/  VIADD R2, R5, 0xffffffe ;  /* 0x0ffffffe05027836 */ /* 0x001fc40000000000 */
[----:B------:R-:W-:-:S04]  /*0500*/  IMAD.MOV R5, RZ, RZ, -R10 ;  /* 0x000000ffff057224 */ /* 0x000fc800078e0a0a */
[----:B------:R0:W1:Y:S02]  /*0510*/  F2I.FTZ.U32.TRUNC.NTZ R3, R2 ;  /* 0x0000000200037305 */ /* 0x000064000021f000 */
[----:B0-----:R-:W-:Y:S02]  /*0520*/  IMAD.MOV.U32 R2, RZ, RZ, RZ ;  /* 0x000000ffff027224 */ /* 0x001fe400078e00ff */
[----:B-1----:R-:W-:-:S04]  /*0530*/  IMAD.MOV R6, RZ, RZ, -R3 ;  /* 0x000000ffff067224 */ /* 0x002fc800078e0a03 */
[----:B------:R-:W-:Y:S02]  /*0540*/  IMAD R11, R6, R9, RZ ;  /* 0x00000009060b7224 */ /* 0x000fe400078e02ff */
[----:B------:R-:W-:Y:S02]  /*0550*/  IMAD.MOV.U32 R6, RZ, RZ, R8 ;  /* 0x000000ffff067224 */ /* 0x000fe400078e0008 */
[----:B------:R-:W-:-:S06]  /*0560*/  IMAD.HI.U32 R3, R3, R11, R2 ;  /* 0x0000000b03037227 */ /* 0x000fcc00078e0002 */
[----:B------:R-:W-:-:S04]  /*0570*/  IMAD.HI.U32 R3, R3, R6, RZ ;  /* 0x0000000603037227 */ /* 0x000fc800078e00ff */
[----:B------:R-:W-:Y:S01]  /*0580*/  IMAD R2, R3, R5, R6 ;  /* 0x0000000503027224 */ /* 0x000fe200078e0206 */
[----:B------:R-:W-:Y:S04]  /*0590*/  BAR.SYNC.DEFER_BLOCKING 0x0 ;  /* 0x0000000000007b1d */ /* 0x000fe80000010000 */
[----:B------:R-:W-:-:S13]  /*05a0*/  ISETP.GT.U32.AND P1, PT, R9, R2, PT ;  /* 0x000000020900720c */ /* 0x000fda0003f24070 */
[----:B------:R-:W-:Y:S02]  /*05b0*/  @!P1 IMAD.IADD R2, R2, 0x1, -R9 ;  /* 0x0000000102029824 */ /* 0x000fe400078e0a09 */
[----:B------:R-:W-:Y:S01]  /*05c0*/  @!P1 VIADD R3, R3, 0x1 ;  /* 0x0000000103039836 */ /* 0x000fe20000000000 */
[----:B------:R-:W-:Y:S02]  /*05d0*/  ISETP.NE.AND P1, PT, R4, RZ, PT ;  /* 0x000000ff0400720c */ /* 0x000fe40003f25270 */
[----:B------:R-:W-:Y:S02]  /*05e0*/  ISETP.GE.U32.AND P0, PT, R2, R9, PT ;  /* 0x000000090200720c */ /* 0x000fe40003f06070 */
[----:B------:R-:W-:-:S04]  /*05f0*/  LOP3.LUT R2, R7, R4, RZ, 0x3c, !PT ;  /* 0x0000000407027212 */ /* 0x000fc800078e3cff */
[----:B------:R-:W-:Y:S01]  /*0600*/  ISETP.GE.AND P2, PT, R2, RZ, PT ;  /* 0x000000ff0200720c */ /* 0x000fe20003f46270 */
[----:B------:R-:W-:-:S06]  /*0610*/  VIADD R2, R16, 0x3f ;  /* 0x0000003f10027836 */ /* 0x000fcc0000000000 */
[----:B------:R-:W-:-:S04]  /*0620*/  @P0 VIADD R3, R3, 0x1 ;  /* 0x0000000103030836 */ /* 0x000fc80000000000 */
[----:B------:R-:W-:Y:S01]  /*0630*/  IMAD.MOV.U32 R59, RZ, RZ, R3 ;  /* 0x000000ffff3b7224 */ /* 0x000fe200078e0003 */
[----:B------:R-:W-:-:S03]  /*0640*/  SHF.R.S32.HI R3, RZ, 0x1f, R2 ;  /* 0x0000001fff037819 */ /* 0x000fc60000011402 */
[----:B------:R-:W-:Y:S01]  /*0650*/  @!P2 IMAD.MOV R59, RZ, RZ, -R59 ;  /* 0x000000ffff3ba224 */ /* 0x000fe200078e0a3b */
[----:B------:R-:W-:Y:S02]  /*0660*/  LEA.HI R3, R3, R2, RZ, 0x6 ;  /* 0x0000000203037211 */ /* 0x000fe400078f30ff */
[----:B------:R-:W-:-:S04]  /*0670*/  @!P1 LOP3.LUT R59, RZ, R4, RZ, 0x33, !PT ;  /* 0x00000004ff3b9212 */ /* 0x000fc800078e33ff */
[----:B------:R-:W-:Y:S01]  /*0680*/  LEA.HI.SX32 R3, R3, -R59, 0x1a ;  /* 0x8000003b03037211 */ /* 0x000fe200078fd2ff */
[----:B------:R-:W-:-:S03]  /*0690*/  IMAD.MOV R6, RZ, RZ, -R59 ;  /* 0x000000ffff067224 */ /* 0x000fc600078e0a3b */
[----:B------:R-:W-:Y:S01]  /*06a0*/  VIMNMX R11, PT, PT, R3, 0x1, PT ;  /* 0x00000001030b7848 */ /* 0x000fe20003fe0100 */
[----:B------:R-:W-:Y:S02]  /*06b0*/  IMAD R10, R4, R6, R7 ;  /* 0x00000006040a7224 */ /* 0x000fe400078e0207 */
[----:B------:R-:W0:Y:S01]  /*06c0*/  I2F.RP R6, R15 ;  /* 0x0000000f00067306 */ /* 0x000e220000209400 */
[-C--:B------:R-:W-:Y:S02]  /*06d0*/  IABS R8, R11.reuse ;  /* 0x0000000b00087213 */ /* 0x080fe40000000000 */
[----:B------:R-:W-:Y:S02]  /*06e0*/  IABS R4, R10 ;  /* 0x0000000a00047213 */ /* 0x000fe40000000000 */
[----:B------:R-:W-:-:S03]  /*06f0*/  IABS R7, R11 ;  /* 0x0000000b00077213 */ /* 0x000fc60000000000 */
[----:B------:R-:W1:Y:S08]  /*0700*/  I2F.RP R5, R8 ;  /* 0x0000000800057306 */ /* 0x000e700000209400 */
[----:B0-----:R-:W-:Y:S08]  /*0710*/  MUFU.RCP R6, R6 ;  /* 0x0000000600067308 */ /* 0x001ff00000001000 */
[----:B-1----:R-:W0:Y:S02]  /*0720*/  MUFU.RCP R5, R5 ;  /* 0x0000000500057308 */ /* 0x002e240000001000 */
[----:B0-----:R-:W-:-:S06]  /*0730*/  VIADD R2, R5, 0xffffffe ;  /* 0x0ffffffe05027836 */ /* 0x001fcc0000000000 */
[----:B------:R0:W1:Y:S02]  /*0740*/  F2I.FTZ.U32.TRUNC.NTZ R3, R2 ;  /* 0x0000000200037305 */ /* 0x000064000021f000 */
[----:B0-----:R-:W-:Y:S02]  /*0750*/  IMAD.MOV.U32 R2, RZ, RZ, RZ ;  /* 0x000000ffff027224 */ /* 0x001fe400078e00ff */
[----:B-1----:R-:W-:-:S04]  /*0760*/  IMAD.MOV R9, RZ, RZ, -R3 ;  /* 0x000000ffff097224 */ /* 0x002fc800078e0a03 */
[----:B------:R-:W-:-:S04]  /*0770*/  IMAD R5, R9, R8, RZ ;  /* 0x0000000809057224 */ /* 0x000fc800078e02ff */
[----:B------:R-:W-:Y:S02]  /*0780*/  IMAD.HI.U32 R2, R3, R5, R2 ;  /* 0x0000000503027227 */ /* 0x000fe400078e0002 */
[----:B------:R-:W0:Y:S02]  /*0790*/  I2F.RP R5, R19 ;  /* 0x0000001300057306 */ /* 0x000e240000209400 */
[----:B------:R-:W-:Y:S02]  /*07a0*/  IMAD.MOV.U32 R3, RZ, RZ, R4 ;  /* 0x000000ffff037224 */ /* 0x000fe400078e0004 */
[----:B------:R-:W-:Y:S02]  /*07b0*/  IMAD.MOV R4, RZ, RZ, -R7 ;  /* 0x000000ffff047224 */ /* 0x000fe400078e0a07 */
[----:B------:R-:W-:-:S04]  /*07c0*/  IMAD.HI.U32 R2, R2, R3, RZ ;  /* 0x0000000302027227 */ /* 0x000fc800078e00ff */
[----:B------:R-:W-:Y:S01]  /*07d0*/  IMAD R3, R2, R4, R3 ;  /* 0x0000000402037224 */ /* 0x000fe200078e0203 */
[----:B------:R-:W-:Y:S01]  /*07e0*/  LOP3.LUT R4, R10, R11, RZ, 0x3c, !PT ;  /* 0x0000000b0a047212 */ /* 0x000fe200078e3cff */
[----:B------:R-:W-:-:S03]  /*07f0*/  VIADD R7, R6, 0xffffffe ;  /* 0x0ffffffe06077836 */ /* 0x000fc60000000000 */
[----:B------:R-:W-:Y:S01]  /*0800*/  ISETP.GT.U32.AND P1, PT, R8, R3, PT ;  /* 0x000000030800720c */ /* 0x000fe20003f24070 */
[----:B0-----:R-:W0:Y:S01]  /*0810*/  MUFU.RCP R5, R5 ;  /* 0x0000000500057308 */ /* 0x001e220000001000 */
[----:B------:R-:W-:-:S11]  /*0820*/  ISETP.GE.AND P2, PT, R4, RZ, PT ;  /* 0x000000ff0400720c */ /* 0x000fd60003f46270 */
[----:B------:R-:W-:Y:S02]  /*0830*/  @!P1 IMAD.IADD R3, R3, 0x1, -R8 ;  /* 0x0000000103039824 */ /* 0x000fe400078e0a08 */
[----:B------:R-:W-:Y:S01]  /*0840*/  @!P1 VIADD R2, R2, 0x1 ;  /* 0x0000000102029836 */ /* 0x000fe20000000000 */
[----:B------:R-:W-:Y:S02]  /*0850*/  ISETP.NE.AND P1, PT, R11, RZ, PT ;  /* 0x000000ff0b00720c */ /* 0x000fe40003f25270 */
[----:B------:R-:W-:Y:S01]  /*0860*/  ISETP.GE.U32.AND P0, PT, R3, R8, PT ;  /* 0x000000080300720c */ /* 0x000fe20003f06070 */
[----:B0-----:R-:W-:Y:S01]  /*0870*/  VIADD R6, R5, 0xffffffe ;  /* 0x0ffffffe05067836 */ /* 0x001fe20000000000 */
[----:B------:R-:W0:Y:S01]  /*0880*/  F2I.FTZ.U32.TRUNC.NTZ R3, R7 ;  /* 0x0000000700037305 */ /* 0x000e22000021f000 */
[----:B------:R-:W-:-:S04]  /*0890*/  SHF.R.U32.HI R5, RZ, 0x6, R0 ;  /* 0x00000006ff057819 */ /* 0x000fc80000011600 */
[----:B------:R-:W-:-:S03]  /*08a0*/  SGXT.U32 R5, R5, 0x1 ;  /* 0x000000010505781a */ /* 0x000fc60000000000 */
[----:B------:R-:W1:Y:S03]  /*08b0*/  F2I.FTZ.U32.TRUNC.NTZ R7, R6 ;  /* 0x0000000600077305 */ /* 0x000e66000021f000 */
[----:B------:R-:W-:-:S04]  /*08c0*/  @P0 VIADD R2, R2, 0x1 ;  /* 0x0000000102020836 */ /* 0x000fc80000000000 */
[----:B------:R-:W-:Y:S02]  /*08d0*/  IMAD.MOV.U32 R4, RZ, RZ, R2 ;  /* 0x000000ffff047224 */ /* 0x000fe400078e0002 */
[----:B0-----:R-:W-:Y:S02]  /*08e0*/  IMAD.MOV R2, RZ, RZ, -R3 ;  /* 0x000000ffff027224 */ /* 0x001fe400078e0a03 */
[----:B------:R-:W-:Y:S01]  /*08f0*/  @!P2 IMAD.MOV R4, RZ, RZ, -R4 ;  /* 0x000000ffff04a224 */ /* 0x000fe200078e0a04 */
[----:B------:R-:W-:Y:S01]  /*0900*/  @!P1 LOP3.LUT R4, RZ, R11, RZ, 0x33, !PT ;  /* 0x0000000bff049212 */ /* 0x000fe200078e33ff */
[----:B------:R-:W-:Y:S02]  /*0910*/  IMAD R9, R2, R15, RZ ;  /* 0x0000000f02097224 */ /* 0x000fe400078e02ff */
[----:B-1----:R-:W-:Y:S02]  /*0920*/  IMAD.MOV R14, RZ, RZ, -R7 ;  /* 0x000000ffff0e7224 */ /* 0x002fe400078e0a07 */
[----:B------:R-:W-:-:S02]  /*0930*/  IMAD.SHL.U32 R66, R4, 0x40, RZ ;  /* 0x0000004004427824 */ /* 0x000fc400078e00ff */
[----:B------:R-:W-:Y:S02]  /*0940*/  IMAD.MOV.U32 R6, RZ, RZ, RZ ;  /* 0x000000ffff067224 */ /* 0x000fe400078e00ff */
[----:B------:R-:W-:Y:S01]  /*0950*/  IMAD R13, R14, R19, RZ ;  /* 0x000000130e0d7224 */ /* 0x000fe200078e02ff */
[C-C-:B------:R-:W-:Y:S01]  /*0960*/  LOP3.LUT R37, R66.reuse, 0x6, R5.reuse, 0xfe, !PT ;  /* 0x0000000642257812 */ /* 0x140fe200078efe05 */
[----:B------:R-:W-:Y:S01]  /*0970*/  IMAD.MOV.U32 R2, RZ, RZ, RZ ;  /* 0x000000ffff027224 */ /* 0x000fe200078e00ff */
[----:B------:R-:W-:Y:S01]  /*0980*/  LOP3.LUT R36, R66, 0x4, R5, 0xfe, !PT ;  /* 0x0000000442247812 */ /* 0x000fe200078efe05 */
[----:B------:R-:W-:Y:S01]  /*0990*/  IMAD.MOV R4, RZ, RZ, -R4 ;  /* 0x000000ffff047224 */ /* 0x000fe200078e0a04 */
[----:B------:R-:W-:Y:S01]  /*09a0*/  IABS R175, R37 ;  /* 0x0000002500af7213 */ /* 0x000fe20000000000 */
[----:B------:R-:W-:Y:S01]  /*09b0*/  IMAD.HI.U32 R6, R7, R13, R6 ;  /* 0x0000000d07067227 */ /* 0x000fe200078e0006 */
[----:B------:R-:W-:Y:S02]  /*09c0*/  LEA.HI R7, R0, 0xe, RZ, 0x1a ;  /* 0x0000000e00077811 */ /* 0x000fe400078fd0ff */
[----:B------:R-:W-:Y:S01]  /*09d0*/  IABS R173, R36 ;  /* 0x0000002400ad7213 */ /* 0x000fe20000000000 */
[----:B------:R-:W-:Y:S01]  /*09e0*/  IMAD.HI.U32 R8, R3, R9, R2 ;  /* 0x0000000903087227 */ /* 0x000fe200078e0002 */
[----:B------:R-:W-:-:S02]  /*09f0*/  LOP3.LUT R3, R66, 0x2, R5, 0xfe, !PT ;  /* 0x0000000242037812 */ /* 0x000fc400078efe05 */
[C-C-:B------:R-:W-:Y:S01]  /*0a00*/  LOP3.LUT R39, R66.reuse, 0xa, R5.reuse, 0xfe, !PT ;  /* 0x0000000a42277812 */ /* 0x140fe200078efe05 */
[----:B------:R-:W-:Y:S01]  /*0a10*/  IMAD R4, R11, R4, R10 ;  /* 0x000000040b047224 */ /* 0x000fe200078e020a */
[----:B------:R-:W-:Y:S01]  /*0a20*/  IABS R115, R3 ;  /* 0x0000000300737213 */ /* 0x000fe20000000000 */
[----:B------:R-:W-:Y:S01]  /*0a30*/  IMAD.IADD R41, R7, 0x1, R66 ;  /* 0x0000000107297824 */ /* 0x000fe200078e0242 */
[--C-:B------:R-:W-:Y:S01]  /*0a40*/  LOP3.LUT R42, R66, 0x10, R5.reuse, 0xfe, !PT ;  /* 0x00000010422a7812 */ /* 0x100fe200078efe05 */
[----:B------:R-:W-:Y:S01]  /*0a50*/  IMAD.IADD R59, R59, 0x1, R4 ;  /* 0x000000013b3b7824 */ /* 0x000fe200078e0204 */
[----:B------:R-:W-:Y:S01]  /*0a60*/  IABS R132, R39 ;  /* 0x0000002700847213 */ /* 0x000fe20000000000 */
[C---:B------:R-:W-:Y:S01]  /*0a70*/  IMAD.HI.U32 R4, R8.reuse, R175, RZ ;  /* 0x000000af08047227 */ /* 0x040fe200078e00ff */
[----:B------:R-:W-:Y:S02]  /*0a80*/  IABS R179, R41 ;  /* 0x0000002900b37213 */ /* 0x000fe40000000000 */
[----:B------:R-:W-:Y:S01]  /*0a90*/  IABS R70, R42 ;  /* 0x0000002a00467213 */ /* 0x000fe20000000000 */
[----:B------:R-:W-:Y:S01]  /*0aa0*/  IMAD.HI.U32 R10, R8, R115, RZ ;  /* 0x00000073080a7227 */ /* 0x000fe200078e00ff */
[----:B------:R-:W-:-:S02]  /*0ab0*/  LOP3.LUT R46, R66, 0x18, R5, 0xfe, !PT ;  /* 0x00000018422e7812 */ /* 0x000fc400078efe05 */
[--C-:B------:R-:W-:Y:S01]  /*0ac0*/  LOP3.LUT R44, R66, 0x14, R5.reuse, 0xfe, !PT ;  /* 0x00000014422c7812 */ /* 0x100fe200078efe05 */
[----:B------:R-:W-:Y:S01]  /*0ad0*/  IMAD.HI.U32 R11, R8, R173, RZ ;  /* 0x000000ad080b7227 */ /* 0x000fe200078e00ff */
[----:B------:R-:W-:Y:S02]  /*0ae0*/  IABS R78, R46 ;  /* 0x0000002e004e7213 */ /* 0x000fe40000000000 */
[----:B------:R-:W-:Y:S01]  /*0af0*/  IABS R181, R44 ;  /* 0x0000002c00b57213 */ /* 0x000fe20000000000 */
[----:B------:R-:W-:Y:S01]  /*0b00*/  IMAD.MOV R4, RZ, RZ, -R4 ;  /* 0x000000ffff047224 */ /* 0x000fe200078e0a04 */
[C-C-:B------:R-:W-:Y:S01]  /*0b10*/  LOP3.LUT R47, R66.reuse, 0x1a, R5.reuse, 0xfe, !PT ;  /* 0x0000001a422f7812 */ /* 0x140fe200078efe05 */
[----:B------:R-:W-:Y:S01]  /*0b20*/  IMAD.MOV R14, RZ, RZ, -R10 ;  /* 0x000000ffff0e7224 */ /* 0x000fe200078e0a0a */
[----:B------:R-:W-:Y:S01]  /*0b30*/  LOP3.LUT R50, R66, 0x20, R5, 0xfe, !PT ;  /* 0x0000002042327812 */ /* 0x000fe200078efe05 */
[----:B------:R-:W-:Y:S01]  /*0b40*/  IMAD.MOV R18, RZ, RZ, -R11 ;  /* 0x000000ffff127224 */ /* 0x000fe200078e0a0b */
[----:B------:R-:W-:Y:S01]  /*0b50*/  IABS R141, R47 ;  /* 0x0000002f008d7213 */ /* 0x000fe20000000000 */
[----:B------:R-:W-:Y:S01]  /*0b60*/  IMAD.HI.U32 R13, R8, R179, RZ ;  /* 0x000000b3080d7227 */ /* 0x000fe200078e00ff */
[----:B------:R-:W-:-:S02]  /*0b70*/  LOP3.LUT R51, R66, 0x22, R5, 0xfe, !PT ;  /* 0x0000002242337812 */ /* 0x000fc400078efe05 */
[----:B------:R-:W-:Y:S01]  /*0b80*/  IABS R86, R50 ;  /* 0x0000003200567213 */ /* 0x000fe20000000000 */
[C---:B------:R-:W-:Y:S01]  /*0b90*/  IMAD R175, R15.reuse, R4, R175 ;  /* 0x000000040faf7224 */ /* 0x040fe200078e02af */
[----:B------:R-:W-:Y:S01]  /*0ba0*/  IABS R156, R51 ;  /* 0x00000033009c7213 */ /* 0x000fe20000000000 */
[----:B------:R-:W-:Y:S01]  /*0bb0*/  IMAD.HI.U32 R11, R8, R132, RZ ;  /* 0x00000084080b7227 */ /* 0x000fe200078e00ff */
[C-C-:B------:R-:W-:Y:S02]  /*0bc0*/  LOP3.LUT R52, R66.reuse, 0x24, R5.reuse, 0xfe, !PT ;  /* 0x0000002442347812 */ /* 0x140fe400078efe05 */
[----:B------:R-:W-:Y:S01]  /*0bd0*/  LOP3.LUT R54, R66, 0x28, R5, 0xfe, !PT ;  /* 0x0000002842367812 */ /* 0x000fe200078efe05 */
[----:B------:R-:W-:Y:S01]  /*0be0*/  IMAD.HI.U32 R4, R8, R70, RZ ;  /* 0x0000004608047227 */ /* 0x000fe200078e00ff */
[----:B------:R-:W-:Y:S02]  /*0bf0*/  IABS R160, R52 ;  /* 0x0000003400a07213 */ /* 0x000fe40000000000 */
[----:B------:R-:W-:Y:S01]  /*0c00*/  IABS R94, R54 ;  /* 0x00000036005e7213 */ /* 0x000fe20000000000 */
[----:B------:R-:W-:Y:S01]  /*0c10*/  IMAD R115, R15, R14, R115 ;  /* 0x0000000e0f737224 */ /* 0x000fe200078e0273 */
[C---:B------:R-:W-:Y:S01]  /*0c20*/  LOP3.LUT R48, R66.reuse, 0x1c, R5, 0xfe, !PT ;  /* 0x0000001c42307812 */ /* 0x040fe200078efe05 */
[----:B------:R-:W-:Y:S01]  /*0c30*/  IMAD.MOV R14, RZ, RZ, -R13 ;  /* 0x000000ffff0e7224 */ /* 0x000fe200078e0a0d */
[----:B------:R-:W-:Y:S01]  /*0c40*/  LOP3.LUT R53, R66, 0x26, R5, 0xfe, !PT ;  /* 0x0000002642357812 */ /* 0x000fe200078efe05 */
[----:B------:R-:W-:Y:S01]  /*0c50*/  IMAD.MOV R11, RZ, RZ, -R11 ;  /* 0x000000ffff0b7224 */ /* 0x000fe200078e0a0b */
[----:B------:R-:W-:Y:S01]  /*0c60*/  IABS R163, R48 ;  /* 0x0000003000a37213 */ /* 0x000fe20000000000 */
[----:B------:R-:W-:Y:S01]  /*0c70*/  IMAD.MOV R13, RZ, RZ, -R4 ;  /* 0x000000ffff0d7224 */ /* 0x000fe200078e0a04 */
[----:B------:R-:W-:Y:S01]  /*0c80*/  IABS R161, R53 ;  /* 0x0000003500a17213 */ /* 0x000fe20000000000 */
[----:B------:R-:W-:Y:S01]  /*0c90*/  IMAD.HI.U32 R4, R8, R78, RZ ;  /* 0x0000004e08047227 */ /* 0x000fe200078e00ff */
[----:B------:R-:W-:-:S02]  /*0ca0*/  LOP3.LUT R2, R66, R5, RZ, 0xfc, !PT ;  /* 0x0000000542027212 */ /* 0x000fc400078efcff */
[--C-:B------:R-:W-:Y:S01]  /*0cb0*/  LOP3.LUT R38, R66, 0x8, R5.reuse, 0xfe, !PT ;  /* 0x0000000842267812 */ /* 0x100fe200078efe05 */
[C---:B------:R-:W-:Y:S01]  /*0cc0*/  IMAD R132, R15.reuse, R11, R132 ;  /* 0x0000000b0f847224 */ /* 0x040fe200078e0284 */
[----:B------:R-:W-:Y:S01]  /*0cd0*/  IABS R12, R2 ;  /* 0x00000002000c7213 */ /* 0x000fe20000000000 */
[----:B------:R-:W-:Y:S01]  /*0ce0*/  IMAD.HI.U32 R11, R8, R181, RZ ;  /* 0x000000b5080b7227 */ /* 0x000fe200078e00ff */
[----:B------:R-:W-:Y:S02]  /*0cf0*/  IABS R30, R38 ;  /* 0x00000026001e7213 */ /* 0x000fe40000000000 */
[C-C-:B------:R-:W-:Y:S01]  /*0d00*/  LOP3.LUT R40, R66.reuse, 0xc, R5.reuse, 0xfe, !PT ;  /* 0x0000000c42287812 */ /* 0x140fe200078efe05 */
[----:B------:R-:W-:Y:S01]  /*0d10*/  IMAD.MOV R4, RZ, RZ, -R4 ;  /* 0x000000ffff047224 */ /* 0x000fe200078e0a04 */
[----:B------:R-:W-:Y:S01]  /*0d20*/  LOP3.LUT R43, R66, 0x12, R5, 0xfe, !PT ;  /* 0x00000012422b7812 */ /* 0x000fe200078efe05 */
[C---:B------:R-:W-:Y:S01]  /*0d30*/  IMAD R179, R15.reuse, R14, R179 ;  /* 0x0000000e0fb37224 */ /* 0x040fe200078e02b3 */
[----:B------:R-:W-:Y:S01]  /*0d40*/  IABS R177, R40 ;  /* 0x0000002800b17213 */ /* 0x000fe20000000000 */
[----:B------:R-:W-:Y:S01]  /*0d50*/  IMAD.MOV R14, RZ, RZ, -R11 ;  /* 0x000000ffff0e7224 */ /* 0x000fe200078e0a0b */
[C---:B------:R-:W-:Y:S01]  /*0d60*/  ISETP.GT.U32.AND P4, PT, R15.reuse, R115, PT ;  /* 0x000000730f00720c */ /* 0x040fe20003f84070 */
[C---:B------:R-:W-:Y:S01]  /*0d70*/  IMAD R78, R15.reuse, R4, R78 ;  /* 0x000000040f4e7224 */ /* 0x040fe200078e024e */
[----:B------:R-:W-:Y:S01]  /*0d80*/  IABS R138, R43 ;  /* 0x0000002b008a7213 */ /* 0x000fe20000000000 */
[----:B------:R-:W-:Y:S01]  /*0d90*/  IMAD.HI.U32 R4, R8, R141, RZ ;  /* 0x0000008d08047227 */ /* 0x000fe200078e00ff */
[----:B------:R-:W-:-:S02]  /*0da0*/  ISETP.GT.U32.AND P3, PT, R15, R175, PT ;  /* 0x000000af0f00720c */ /* 0x000fc40003f64070 */
[C---:B------:R-:W-:Y:S01]  /*0db0*/  LOP3.LUT R45, R66.reuse, 0x16, R5, 0xfe, !PT ;  /* 0x00000016422d7812 */ /* 0x040fe200078efe05 */
[C---:B------:R-:W-:Y:S01]  /*0dc0*/  IMAD R181, R15.reuse, R14, R181 ;  /* 0x0000000e0fb57224 */ /* 0x040fe200078e02b5 */
[--C-:B------:R-:W-:Y:S01]  /*0dd0*/  LOP3.LUT R56, R66, 0x2c, R5.reuse, 0xfe, !PT ;  /* 0x0000002c42387812 */ /* 0x100fe200078efe05 */
[----:B------:R-:W-:Y:S01]  /*0de0*/  IMAD.MOV R14, RZ, RZ, -R4 ;  /* 0x000000ffff0e7224 */ /* 0x000fe200078e0a04 */
[----:B------:R-:W-:Y:S01]  /*0df0*/  IABS R183, R45 ;  /* 0x0000002d00b77213 */ /* 0x000fe20000000000 */
[----:B------:R-:W-:Y:S01]  /*0e00*/  IMAD.HI.U32 R4, R8, R86, RZ ;  /* 0x0000005608047227 */ /* 0x000fe200078e00ff */
[----:B------:R-:W-:Y:S02]  /*0e10*/  IABS R164, R56 ;  /* 0x0000003800a47213 */ /* 0x000fe40000000000 */
[C-C-:B------:R-:W-:Y:S01]  /*0e20*/  LOP3.LUT R55, R66.reuse, 0x2a, R5.reuse, 0xfe, !PT ;  /* 0x0000002a42377812 */ /* 0x140fe200078efe05 */
[----:B------:R-:W-:Y:S01]  /*0e30*/  IMAD R70, R15, R13, R70 ;  /* 0x0000000d0f467224 */ /* 0x000fe200078e0246 */
[----:B------:R-:W-:Y:S01]  /*0e40*/  LOP3.LUT R58, R66, 0x30, R5, 0xfe, !PT ;  /* 0x00000030423a7812 */ /* 0x000fe200078efe05 */
[----:B------:R-:W-:Y:S01]  /*0e50*/  IMAD.HI.U32 R13, R8, R156, RZ ;  /* 0x0000009c080d7227 */ /* 0x000fe200078e00ff */
[----:B------:R-:W-:-:S02]  /*0e60*/  IABS R125, R55 ;  /* 0x00000037007d7213 */ /* 0x000fc40000000000 */
[----:B------:R-:W-:Y:S01]  /*0e70*/  IABS R102, R58 ;  /* 0x0000003a00667213 */ /* 0x000fe20000000000 */
[----:B------:R-:W-:Y:S01]  /*0e80*/  IMAD.MOV R4, RZ, RZ, -R4 ;  /* 0x000000ffff047224 */ /* 0x000fe200078e0a04 */
[C---:B------:R-:W-:Y:S01]  /*0e90*/  LOP3.LUT R61, R66.reuse, 0x34, R5, 0xfe, !PT ;  /* 0x00000034423d7812 */ /* 0x040fe200078efe05 */
[----:B------:R-:W-:Y:S01]  /*0ea0*/  IMAD.MOV R13, RZ, RZ, -R13 ;  /* 0x000000ffff0d7224 */ /* 0x000fe200078e0a0d */
[--C-:B------:R-:W-:Y:S01]  /*0eb0*/  LOP3.LUT R60, R66, 0x32, R5.reuse, 0xfe, !PT ;  /* 0x00000032423c7812 */ /* 0x100fe200078efe05 */
[C---:B------:R-:W-:Y:S01]  /*0ec0*/  IMAD R86, R15.reuse, R4, R86 ;  /* 0x000000040f567224 */ /* 0x040fe200078e0256 */
[----:B------:R-:W-:Y:S01]  /*0ed0*/  IABS R166, R61 ;  /* 0x0000003d00a67213 */ /* 0x000fe20000000000 */
[----:B------:R-:W-:Y:S01]  /*0ee0*/  IMAD.HI.U32 R4, R8, R160, RZ ;  /* 0x000000a008047227 */ /* 0x000fe200078e00ff */
[----:B------:R-:W-:Y:S02]  /*0ef0*/  IABS R174, R60 ;  /* 0x0000003c00ae7213 */ /* 0x000fe40000000000 */
[C-C-:B------:R-:W-:Y:S01]  /*0f00*/  LOP3.LUT R62, R66.reuse, 0x36, R5.reuse, 0xfe, !PT ;  /* 0x00000036423e7812 */ /* 0x140fe200078efe05 */
[----:B------:R-:W-:Y:S01]  /*0f10*/  IMAD R156, R15, R13, R156 ;  /* 0x0000000d0f9c7224 */ /* 0x000fe200078e029c */
[----:B------:R-:W-:Y:S01]  /*0f20*/  LOP3.LUT R63, R66, 0x38, R5, 0xfe, !PT ;  /* 0x00000038423f7812 */ /* 0x000fe200078efe05 */
[----:B------:R-:W-:Y:S01]  /*0f30*/  IMAD.MOV R13, RZ, RZ, -R4 ;  /* 0x000000ffff0d7224 */ /* 0x000fe200078e0a04 */
[----:B------:R-:W-:Y:S01]  /*0f40*/  IABS R169, R62 ;  /* 0x0000003e00a97213 */ /* 0x000fe20000000000 */
[----:B------:R-:W-:Y:S01]  /*0f50*/  IMAD.HI.U32 R4, R8, R94, RZ ;  /* 0x0000005e08047227 */ /* 0x000fe200078e00ff */
[----:B------:R-:W-:-:S02]  /*0f60*/  IABS R113, R63 ;  /* 0x0000003f00717213 */ /* 0x000fc40000000000 */
[C-C-:B------:R-:W-:Y:S01]  /*0f70*/  LOP3.LUT R64, R66.reuse, 0x3a, R5.reuse, 0xfe, !PT ;  /* 0x0000003a42407812 */ /* 0x140fe200078efe05 */
[----:B------:R-:W-:Y:S01]  /*0f80*/  IMAD.MOV R4, RZ, RZ, -R4 ;  /* 0x000000ffff047224 */ /* 0x000fe200078e0a04 */
[----:B------:R-:W-:Y:S01]  /*0f90*/  LOP3.LUT R65, R66, 0x3c, R5, 0xfe, !PT ;  /* 0x0000003c42417812 */ /* 0x000fe200078efe05 */
[----:B------:R-:W-:Y:S01]  /*0fa0*/  IMAD.HI.U32 R11, R8, R163, RZ ;  /* 0x000000a3080b7227 */ /* 0x000fe200078e00ff */
[----:B------:R-:W-:Y:S02]  /*0fb0*/  IABS R172, R64 ;  /* 0x0000004000ac7213 */ /* 0x000fe40000000000 */
[----:B------:R-:W-:Y:S01]  /*0fc0*/  IABS R170, R65 ;  /* 0x0000004100aa7213 */ /* 0x000fe20000000000 */
[C---:B------:R-:W-:Y:S02]  /*0fd0*/  IMAD R173, R15.reuse, R18, R173 ;  /* 0x000000120fad7224 */ /* 0x040fe400078e02ad */
[C---:B------:R-:W-:Y:S01]  /*0fe0*/  IMAD R94, R15.reuse, R4, R94 ;  /* 0x000000040f5e7224 */ /* 0x040fe200078e025e */
[----:B------:R-:W-:Y:S01]  /*0ff0*/  LOP3.LUT R4, R0, 0x3f, RZ, 0xc0, !PT ;  /* 0x0000003f00047812 */ /* 0x000fe200078ec0ff */
[----:B------:R-:W-:Y:S01]  /*1000*/  IMAD.MOV R18, RZ, RZ, -R11 ;  /* 0x000000ffff127224 */ /* 0x000fe200078e0a0b */
[----:B------:R-:W-:Y:S01]  /*1010*/  ISETP.GT.U32.AND P5, PT, R15, R173, PT ;  /* 0x000000ad0f00720c */ /* 0x000fe20003fa4070 */
[----:B------:R-:W-:-:S04]  /*1020*/  IMAD.HI.U32 R11, R8, R161, RZ ;  /* 0x000000a1080b7227 */ /* 0x000fc800078e00ff */
[----:B------:R-:W-:Y:S02]  /*1030*/  IMAD R141, R15, R14, R141 ;  /* 0x0000000e0f8d7224 */ /* 0x000fe400078e028d */
[----:B------:R-:W-:Y:S01]  /*1040*/  IMAD.MOV R14, RZ, RZ, -R11 ;  /* 0x000000ffff0e7224 */ /* 0x000fe200078e0a0b */
[----:B------:R-:W-:Y:S01]  /*1050*/  LEA.HI R11, R0, 0x2e, RZ, 0x1a ;  /* 0x0000002e000b7811 */ /* 0x000fe200078fd0ff */
[----:B------:R-:W-:Y:S02]  /*1060*/  IMAD R59, R59, 0x40, R4 ;  /* 0x000000403b3b7824 */ /* 0x000fe400078e0204 */
[----:B------:R-:W-:Y:S02]  /*1070*/  IMAD R161, R15, R14, R161 ;  /* 0x0000000e0fa17224 */ /* 0x000fe400078e02a1 */
[----:B------:R-:W-:Y:S01]  /*1080*/  IMAD.HI.U32 R9, R8, R12, RZ ;  /* 0x0000000c08097227 */ /* 0x000fe200078e00ff */
[----:B------:R-:W-:Y:S02]  /*1090*/  IABS R14, R59 ;  /* 0x0000003b000e7213 */ /* 0x000fe40000000000 */
[----:B------:R-:W-:Y:S01]  /*10a0*/  ISETP.GE.AND P1, PT, R59, RZ, PT ;  /* 0x000000ff3b00720c */ /* 0x000fe20003f26270 */
[----:B------:R-:W-:-:S02]  /*10b0*/  IMAD.MOV R9, RZ, RZ, -R9 ;  /* 0x000000ffff097224 */ /* 0x000fc400078e0a09 */
[----:B------:R-:W-:-:S04]  /*10c0*/  IMAD.HI.U32 R6, R6, R14, RZ ;  /* 0x0000000e06067227 */ /* 0x000fc800078e00ff */
[----:B------:R-:W-:Y:S02]  /*10d0*/  IMAD.MOV R6, RZ, RZ, -R6 ;  /* 0x000000ffff067224 */ /* 0x000fe400078e0a06 */
[----:B------:R-:W-:Y:S02]  /*10e0*/  IMAD R10, R15, R9, R12 ;  /* 0x000000090f0a7224 */ /* 0x000fe400078e020c */
[----:B------:R-:W-:Y:S02]  /*10f0*/  IMAD R6, R19, R6, R14 ;  /* 0x0000000613067224 */ /* 0x000fe400078e020e */
[----:B------:R-:W-:Y:S01]  /*1100*/  IMAD.HI.U32 R9, R8, R30, RZ ;  /* 0x0000001e08097227 */ /* 0x000fe200078e00ff */
[----:B------:R-:W-:Y:S02]  /*1110*/  ISETP.GT.U32.AND P2, PT, R15, R10, PT ;  /* 0x0000000a0f00720c */ /* 0x000fe40003f44070 */
[----:B------:R-:W-:Y:S01]  /*1120*/  ISETP.GT.U32.AND P0, PT, R19, R6, PT ;  /* 0x000000061300720c */ /* 0x000fe20003f04070 */
[----:B------:R-:W-:-:S02]  /*1130*/  IMAD.MOV R9, RZ, RZ, -R9 ;  /* 0x000000ffff097224 */ /* 0x000fc400078e0a09 */
[----:B------:R-:W-:-:S04]  /*1140*/  IMAD.HI.U32 R12, R8, R177, RZ ;  /* 0x000000b1080c7227 */ /* 0x000fc800078e00ff */
[----:B------:R-:W-:Y:S02]  /*1150*/  IMAD R30, R15, R9, R30 ;  /* 0x000000090f1e7224 */ /* 0x000fe400078e021e */
[----:B------:R-:W-:Y:S02]  /*1160*/  IMAD.MOV R12, RZ, RZ, -R12 ;  /* 0x000000ffff0c7224 */ /* 0x000fe400078e0a0c */
[----:B------:R-:W-:-:S04]  /*1170*/  IMAD.HI.U32 R9, R8, R138, RZ ;  /* 0x0000008a08097227 */ /* 0x000fc800078e00ff */
[----:B------:R-:W-:Y:S02]  /*1180*/  @!P0 IMAD.IADD R6, R6, 0x1, -R19 ;  /* 0x0000000106068824 */ /* 0x000fe400078e0a13 */
[----:B------:R-:W-:Y:S02]  /*1190*/  @!P5 IMAD.IADD R173, R173, 0x1, -R15 ;  /* 0x00000001adadd824 */ /* 0x000fe400078e0a0f */
[----:B------:R-:W-:Y:S01]  /*11a0*/  IMAD R177, R15, R12, R177 ;  /* 0x0000000c0fb17224 */ /* 0x000fe200078e02b1 */
[----:B------:R-:W-:Y:S01]  /*11b0*/  ISETP.GT.U32.AND P0, PT, R19, R6, PT ;  /* 0x000000061300720c */ /* 0x000fe20003f04070 */
[----:B------:R-:W-:Y:S02]  /*11c0*/  IMAD.MOV R9, RZ, RZ, -R9 ;  /* 0x000000ffff097224 */ /* 0x000fe400078e0a09 */
[--C-:B------:R-:W-:Y:S02]  /*11d0*/  @!P2 IMAD.IADD R10, R10, 0x1, -R15.reuse ;  /* 0x000000010a0aa824 */ /* 0x100fe400078e0a0f */
[----:B------:R-:W-:Y:S01]  /*11e0*/  @!P4 IMAD.IADD R115, R115, 0x1, -R15 ;  /* 0x000000017373c824 */ /* 0x000fe200078e0a0f */
[C---:B------:R-:W-:Y:S01]  /*11f0*/  ISETP.GT.U32.AND P4, PT, R15.reuse, R173, PT ;  /* 0x000000ad0f00720c */ /* 0x040fe20003f84070 */
[----:B------:R-:W-:Y:S01]  /*1200*/  IMAD.HI.U32 R12, R8, R183, RZ ;  /* 0x000000b7080c7227 */ /* 0x000fe200078e00ff */
[----:B------:R-:W-:-:S03]  /*1210*/  ISETP.GT.U32.AND P2, PT, R15, R10, PT ;  /* 0x0000000a0f00720c */ /* 0x000fc60003f44070 */
[----:B------:R-:W-:Y:S01]  /*1220*/  IMAD R138, R15, R9, R138 ;  /* 0x000000090f8a7224 */ /* 0x000fe200078e028a */
[----:B------:R-:W-:Y:S01]  /*1230*/  LEA.HI R9, R0, 0x1e, RZ, 0x1a ;  /* 0x0000001e00097811 */ /* 0x000fe200078fd0ff */
[----:B------:R-:W-:Y:S01]  /*1240*/  @!P0 IMAD.IADD R6, R6, 0x1, -R19 ;  /* 0x0000000106068824 */ /* 0x000fe200078e0a13 */
[----:B------:R-:W-:Y:S01]  /*1250*/  ISETP.NE.AND P0, PT, R16, RZ, PT ;  /* 0x000000ff1000720c */ /* 0x000fe20003f05270 */
[----:B------:R-:W-:Y:S01]  /*1260*/  @!P3 IMAD.IADD R175, R175, 0x1, -R15 ;  /* 0x00000001afafb824 */ /* 0x000fe200078e0a0f */
[C---:B------:R-:W-:Y:S01]  /*1270*/  ISETP.GT.U32.AND P3, PT, R15.reuse, R115, PT ;  /* 0x000000730f00720c */ /* 0x040fe20003f64070 */
[----:B------:R-:W-:Y:S01]  /*1280*/  @!P1 IMAD.MOV R6, RZ, RZ, -R6 ;  /* 0x000000ffff069224 */ /* 0x000fe200078e0a06 */
[C---:B------:R-:W-:Y:S01]  /*1290*/  ISETP.GT.U32.AND P1, PT, R15.reuse, R30, PT ;  /* 0x0000001e0f00720c */ /* 0x040fe20003f24070 */
[----:B------:R-:W-:Y:S01]  /*12a0*/  IMAD.MOV R12, RZ, RZ, -R12 ;  /* 0x000000ffff0c7224 */ /* 0x000fe200078e0a0c */
[----:B------:R-:W-:Y:S01]  /*12b0*/  ISETP.GT.U32.AND P5, PT, R15, R175, PT ;  /* 0x000000af0f00720c */ /* 0x000fe20003fa4070 */
[----:B------:R-:W-:-:S02]  /*12c0*/  IMAD.IADD R49, R9, 0x1, R66 ;  /* 0x0000000109317824 */ /* 0x000fc400078e0242 */
[----:B------:R-:W-:Y:S02]  /*12d0*/  IMAD R183, R15, R12, R183 ;  /* 0x0000000c0fb77224 */ /* 0x000fe400078e02b7 */
[--C-:B------:R-:W-:Y:S01]  /*12e0*/  @!P4 IMAD.IADD R173, R173, 0x1, -R15.reuse ;  /* 0x00000001adadc824 */ /* 0x100fe200078e0a0f */
[----:B------:R-:W-:Y:S01]  /*12f0*/  IABS R162, R49 ;  /* 0x0000003100a27213 */ /* 0x000fe20000000000 */
[--C-:B------:R-:W-:Y:S01]  /*1300*/  @!P2 IMAD.IADD R10, R10, 0x1, -R15.reuse ;  /* 0x000000010a0aa824 */ /* 0x100fe200078e0a0f */
[----:B------:R-:W-:Y:S01]  /*1310*/  @!P0 LOP3.LUT R6, RZ, R16, RZ, 0x33, !PT ;  /* 0x00000010ff068212 */ /* 0x000fe200078e33ff */
[--C-:B------:R-:W-:Y:S01]  /*1320*/  @!P3 IMAD.IADD R115, R115, 0x1, -R15.reuse ;  /* 0x000000017373b824 */ /* 0x100fe200078e0a0f */
[C---:B------:R-:W-:Y:S01]  /*1330*/  ISETP.GT.U32.AND P0, PT, R15.reuse, R132, PT ;  /* 0x000000840f00720c */ /* 0x040fe20003f04070 */
[----:B------:R-:W-:Y:S01]  /*1340*/  @!P1 IMAD.IADD R30, R30, 0x1, -R15 ;  /* 0x000000011e1e9824 */ /* 0x000fe200078e0a0f */
[C---:B------:R-:W-:Y:S01]  /*1350*/  ISETP.GT.U32.AND P1, PT, R15.reuse, R177, PT ;  /* 0x000000b10f00720c */ /* 0x040fe20003f24070 */
[----:B------:R-:W-:Y:S01]  /*1360*/  IMAD.HI.U32 R12, R8, R162, RZ ;  /* 0x000000a2080c7227 */ /* 0x000fe200078e00ff */
[----:B------:R-:W-:-:S02]  /*1370*/  ISETP.GT.U32.AND P4, PT, R15, R138, PT ;  /* 0x0000008a0f00720c */ /* 0x000fc40003f84070 */
[C---:B------:R-:W-:Y:S01]  /*1380*/  ISETP.GT.U32.AND P2, PT, R15.reuse, R179, PT ;  /* 0x000000b30f00720c */ /* 0x040fe20003f44070 */
[C---:B------:R-:W-:Y:S01]  /*1390*/  IMAD R160, R15.reuse, R13, R160 ;  /* 0x0000000d0fa07224 */ /* 0x040fe200078e02a0 */
[----:B------:R-:W-:Y:S01]  /*13a0*/  ISETP.GT.U32.AND P3, PT, R15, R70, PT ;  /* 0x000000460f00720c */ /* 0x000fe20003f64070 */
[----:B------:R-:W-:Y:S02]  /*13b0*/  IMAD.MOV R12, RZ, RZ, -R12 ;  /* 0x000000ffff0c7224 */ /* 0x000fe400078e0a0c */
[--C-:B------:R-:W-:Y:S01]  /*13c0*/  @!P5 IMAD.IADD R175, R175, 0x1, -R15.reuse ;  /* 0x00000001afafd824 */ /* 0x100fe200078e0a0f */
[C---:B------:R-:W-:Y:S01]  /*13d0*/  ISETP.GT.U32.AND P5, PT, R15.reuse, R181, PT ;  /* 0x000000b50f00720c */ /* 0x040fe20003fa4070 */
[--C-:B------:R-:W-:Y:S01]  /*13e0*/  @!P0 IMAD.IADD R132, R132, 0x1, -R15.reuse ;  /* 0x0000000184848824 */ /* 0x100fe200078e0a0f */
[----:B------:R-:W-:Y:S01]  /*13f0*/  ISETP.GT.U32.AND P0, PT, R15, R30, PT ;  /* 0x0000001e0f00720c */ /* 0x000fe20003f04070 */
[----:B------:R-:W-:Y:S01]  /*1400*/  @!P1 IMAD.IADD R177, R177, 0x1, -R15 ;  /* 0x00000001b1b19824 */ /* 0x000fe200078e0a0f */
[C---:B------:R-:W-:Y:S01]  /*1410*/  ISETP.GT.U32.AND P1, PT, R15.reuse, R141, PT ;  /* 0x0000008d0f00720c */ /* 0x040fe20003f24070 */
[C---:B------:R-:W-:Y:S01]  /*1420*/  IMAD R163, R15.reuse, R18, R163 ;  /* 0x000000120fa37224 */ /* 0x040fe200078e02a3 */
[C---:B------:R-:W-:Y:S01]  /*1430*/  ISETP.GT.U32.AND P6, PT, R15.reuse, R132, PT ;  /* 0x000000840f00720c */ /* 0x040fe20003fc4070 */
[----:B------:R-:W-:-:S02]  /*1440*/  IMAD R162, R15, R12, R162 ;  /* 0x0000000c0fa27224 */ /* 0x000fc400078e02a2 */
[----:B------:R-:W-:Y:S01]  /*1450*/  @!P4 IMAD.IADD R138, R138, 0x1, -R15 ;  /* 0x000000018a8ac824 */ /* 0x000fe200078e0a0f */
[----:B------:R-:W-:Y:S01]  /*1460*/  ISETP.GT.U32.AND P4, PT, R15, R86, PT ;  /* 0x000000560f00720c */ /* 0x000fe20003f84070 */
[----:B------:R-:W-:-:S04]  /*1470*/  IMAD.HI.U32 R13, R8, R164, RZ ;  /* 0x000000a4080d7227 */ /* 0x000fc800078e00ff */
[--C-:B------:R-:W-:Y:S01]  /*1480*/  @!P0 IMAD.IADD R30, R30, 0x1, -R15.reuse ;  /* 0x000000011e1e8824 */ /* 0x100fe200078e0a0f */
[----:B------:R-:W-:Y:S01]  /*1490*/  ISETP.GT.U32.AND P0, PT, R15, R183, PT ;  /* 0x000000b70f00720c */ /* 0x000fe20003f04070 */
[--C-:B------:R-:W-:Y:S01]  /*14a0*/  @!P2 IMAD.IADD R179, R179, 0x1, -R15.reuse ;  /* 0x00000001b3b3a824 */ /* 0x100fe200078e0a0f */
[C---:B------:R-:W-:Y:S01]  /*14b0*/  ISETP.GT.U32.AND P2, PT, R15.reuse, R163, PT ;  /* 0x000000a30f00720c */ /* 0x040fe20003f44070 */
[--C-:B------:R-:W-:Y:S01]  /*14c0*/  @!P6 IMAD.IADD R132, R132, 0x1, -R15.reuse ;  /* 0x000000018484e824 */ /* 0x100fe200078e0a0f */
[C---:B------:R-:W-:Y:S01]  /*14d0*/  ISETP.GT.U32.AND P6, PT, R15.reuse, R78, PT ;  /* 0x0000004e0f00720c */ /* 0x040fe20003fc4070 */
[----:B------:R-:W-:Y:S01]  /*14e0*/  @!P3 IMAD.IADD R70, R70, 0x1, -R15 ;  /* 0x000000014646b824 */ /* 0x000fe200078e0a0f */
[----:B------:R-:W-:Y:S01]  /*14f0*/  ISETP.GT.U32.AND P3, PT, R15, R162, PT ;  /* 0x000000a20f00720c */ /* 0x000fe20003f64070 */
[----:B------:R-:W-:Y:S02]  /*1500*/  IMAD.MOV R13, RZ, RZ, -R13 ;  /* 0x000000ffff0d7224 */ /* 0x000fe400078e0a0d */
[----:B------:R-:W-:-:S02]  /*1510*/  IMAD.IADD R57, R11, 0x1, R66 ;  /* 0x000000010b397824 */ /* 0x000fc400078e0242 */
[----:B------:R-:W-:-:S03]  /*1520*/  IMAD.HI.U32 R12, R8, R125, RZ ;  /* 0x0000007d080c7227 */ /* 0x000fc600078e00ff */
[----:B------:R-:W-:Y:S01]  /*1530*/  IABS R167, R57 ;  /* 0x0000003900a77213 */ /* 0x000fe20000000000 */
[--C-:B------:R-:W-:Y:S01]  /*1540*/  @!P0 IMAD.IADD R183, R183, 0x1, -R15.reuse ;  /* 0x00000001b7b78824 */ /* 0x100fe200078e0a0f */
[C---:B------:R-:W-:Y:S01]  /*1550*/  ISETP.GT.U32.AND P0, PT, R15.reuse, R160, PT ;  /* 0x000000a00f00720c */ /* 0x040fe20003f04070 */
[--C-:B------:R-:W-:Y:S01]  /*1560*/  @!P6 IMAD.IADD R78, R78, 0x1, -R15.reuse ;  /* 0x000000014e4ee824 */ /* 0x100fe200078e0a0f */
[----:B------:R-:W-:Y:S01]  /*1570*/  ISETP.GT.U32.AND P6, PT, R15, R177, PT ;  /* 0x000000b10f00720c */ /* 0x000fe20003fc4070 */
[--C-:B------:R-:W-:Y:S01]  /*1580*/  @!P1 IMAD.IADD R141, R141, 0x1, -R15.reuse ;  /* 0x000000018d8d9824 */ /* 0x100fe200078e0a0f */
[C---:B------:R-:W-:Y:S01]  /*1590*/  ISETP.GT.U32.AND P1, PT, R15.reuse, R179, PT ;  /* 0x000000b30f00720c */ /* 0x040fe20003f24070 */
[----:B------:R-:W-:Y:S02]  /*15a0*/  IMAD R164, R15, R13, R164 ;  /* 0x0000000d0fa47224 */ /* 0x000fe400078e02a4 */
[----:B------:R-:W-:Y:S01]  /*15b0*/  @!P5 IMAD.IADD R181, R181, 0x1, -R15 ;  /* 0x00000001b5b5d824 */ /* 0x000fe200078e0a0f */
[----:B------:R-:W-:Y:S01]  /*15c0*/  ISETP.GT.U32.AND P5, PT, R15, R156, PT ;  /* 0x0000009c0f00720c */ /* 0x000fe20003fa4070 */
[----:B------:R-:W-:-:S02]  /*15d0*/  IMAD.MOV R12, RZ, RZ, -R12 ;  /* 0x000000ffff0c7224 */ /* 0x000fc400078e0a0c */
[----:B------:R-:W-:-:S04]  /*15e0*/  IMAD.HI.U32 R13, R8, R102, RZ ;  /* 0x00000066080d7227 */ /* 0x000fc800078e00ff */
[----:B------:R-:W-:Y:S01]  /*15f0*/  @!P0 IMAD.IADD R160, R160, 0x1, -R15 ;  /* 0x00000001a0a08824 */ /* 0x000fe200078e0a0f */
[C---:B------:R-:W-:Y:S01]  /*1600*/  ISETP.GT.U32.AND P0, PT, R15.reuse, R78, PT ;  /* 0x0000004e0f00720c */ /* 0x040fe20003f04070 */
[C---:B------:R-:W-:Y:S02]  /*1610*/  IMAD R125, R15.reuse, R12, R125 ;  /* 0x0000000c0f7d7224 */ /* 0x040fe400078e027d */
[----:B------:R-:W-:Y:S02]  /*1620*/  IMAD.MOV R20, RZ, RZ, -R13 ;  /* 0x000000ffff147224 */ /* 0x000fe400078e0a0d */
[----:B------:R-:W-:Y:S01]  /*1630*/  @!P4 IMAD.IADD R86, R86, 0x1, -R15 ;  /* 0x000000015656c824 */ /* 0x000fe200078e0a0f */
[----:B------:R-:W-:Y:S01]  /*1640*/  ISETP.GT.U32.AND P4, PT, R15, R181, PT ;  /* 0x000000b50f00720c */ /* 0x000fe20003f84070 */
[----:B------:R-:W-:-:S04]  /*1650*/  IMAD.HI.U32 R12, R8, R167, RZ ;  /* 0x000000a7080c7227 */ /* 0x000fc800078e00ff */
[----:B------:R-:W-:-:S04]  /*1660*/  IMAD.HI.U32 R13, R8, R166, RZ ;  /* 0x000000a6080d7227 */ /* 0x000fc800078e00ff */
[--C-:B------:R-:W-:Y:S01]  /*1670*/  @!P2 IMAD.IADD R163, R163, 0x1, -R15.reuse ;  /* 0x00000001a3a3a824 */ /* 0x100fe200078e0a0f */
[C---:B------:R-:W-:Y:S01]  /*1680*/  ISETP.GT.U32.AND P2, PT, R15.reuse, R70, PT ;  /* 0x000000460f00720c */ /* 0x040fe20003f44070 */
[----:B------:R-:W-:Y:S01]  /*1690*/  @!P3 IMAD.IADD R162, R162, 0x1, -R15 ;  /* 0x00000001a2a2b824 */ /* 0x000fe200078e0a0f */
[----:B------:R-:W-:Y:S01]  /*16a0*/  ISETP.GT.U32.AND P3, PT, R15, R138, PT ;  /* 0x0000008a0f00720c */ /* 0x000fe20003f64070 */
[----:B------:R-:W-:Y:S02]  /*16b0*/  IMAD.MOV R18, RZ, RZ, -R12 ;  /* 0x000000ffff127224 */ /* 0x000fe400078e0a0c */
[----:B------:R-:W-:Y:S02]  /*16c0*/  IMAD.MOV R13, RZ, RZ, -R13 ;  /* 0x000000ffff0d7224 */ /* 0x000fe400078e0a0d */
[----:B------:R-:W-:-:S04]  /*16d0*/  IMAD.HI.U32 R12, R8, R174, RZ ;  /* 0x000000ae080c7227 */ /* 0x000fc800078e00ff */
[--C-:B------:R-:W-:Y:S01]  /*16e0*/  @!P1 IMAD.IADD R179, R179, 0x1, -R15.reuse ;  /* 0x00000001b3b39824 */ /* 0x100fe200078e0a0f */
[C---:B------:R-:W-:Y:S01]  /*16f0*/  ISETP.GT.U32.AND P1, PT, R15.reuse, R141, PT ;  /* 0x0000008d0f00720c */ /* 0x040fe20003f24070 */
[C---:B------:R-:W-:Y:S01]  /*1700*/  IMAD R166, R15.reuse, R13, R166 ;  /* 0x0000000d0fa67224 */ /* 0x040fe200078e02a6 */
[----:B------:R-:W-:Y:S01]  /*1710*/  LEA.HI R13, R0, 0x3e, RZ, 0x1a ;  /* 0x0000003e000d7811 */ /* 0x000fe200078fd0ff */
[--C-:B------:R-:W-:Y:S01]  /*1720*/  @!P5 IMAD.IADD R156, R156, 0x1, -R15.reuse ;  /* 0x000000019c9cd824 */ /* 0x100fe200078e0a0f */
[C---:B------:R-:W-:Y:S01]  /*1730*/  ISETP.GT.U32.AND P5, PT, R15.reuse, R183, PT ;  /* 0x000000b70f00720c */ /* 0x040fe20003fa4070 */
[----:B------:R-:W-:Y:S02]  /*1740*/  IMAD.MOV R12, RZ, RZ, -R12 ;  /* 0x000000ffff0c7224 */ /* 0x000fe400078e0a0c */
[----:B------:R-:W-:Y:S01]  /*1750*/  @!P0 IMAD.IADD R78, R78, 0x1, -R15 ;  /* 0x000000014e4e8824 */ /* 0x000fe200078e0a0f */
[C---:B------:R-:W-:Y:S01]  /*1760*/  ISETP.GT.U32.AND P0, PT, R15.reuse, R161, PT ;  /* 0x000000a10f00720c */ /* 0x040fe20003f04070 */
[----:B------:R-:W-:-:S02]  /*1770*/  IMAD R174, R15, R12, R174 ;  /* 0x0000000c0fae7224 */ /* 0x000fc400078e02ae */
[----:B------:R-:W-:Y:S01]  /*1780*/  @!P4 IMAD.IADD R181, R181, 0x1, -R15 ;  /* 0x00000001b5b5c824 */ /* 0x000fe200078e0a0f */
[----:B------:R-:W-:Y:S01]  /*1790*/  ISETP.GT.U32.AND P4, PT, R15, R86, PT ;  /* 0x000000560f00720c */ /* 0x000fe20003f84070 */
[----:B------:R-:W-:Y:S02]  /*17a0*/  IMAD.IADD R66, R13, 0x1, R66 ;  /* 0x000000010d427824 */ /* 0x000fe400078e0242 */
[----:B------:R-:W-:-:S03]  /*17b0*/  IMAD.HI.U32 R12, R8, R169, RZ ;  /* 0x000000a9080c7227 */ /* 0x000fc600078e00ff */
[----:B------:R-:W-:Y:S01]  /*17c0*/  IABS R171, R66 ;  /* 0x0000004200ab7213 */ /* 0x000fe20000000000 */
[--C-:B------:R-:W-:Y:S01]  /*17d0*/  @!P2 IMAD.IADD R70, R70, 0x1, -R15.reuse ;  /* 0x000000014646a824 */ /* 0x100fe200078e0a0f */
[C---:B------:R-:W-:Y:S01]  /*17e0*/  ISETP.GT.U32.AND P2, PT, R15.reuse, R163, PT ;  /* 0x000000a30f00720c */ /* 0x040fe20003f44070 */
[----:B------:R-:W-:Y:S01]  /*17f0*/  @!P3 IMAD.IADD R138, R138, 0x1, -R15 ;  /* 0x000000018a8ab824 */ /* 0x000fe200078e0a0f */
[----:B------:R-:W-:Y:S01]  /*1800*/  ISETP.GT.U32.AND P3, PT, R15, R162, PT ;  /* 0x000000a20f00720c */ /* 0x000fe20003f64070 */
[----:B------:R-:W-:-:S04]  /*1810*/  IMAD.HI.U32 R14, R8, R113, RZ ;  /* 0x00000071080e7227 */ /* 0x000fc800078e00ff */
[----:B------:R-:W-:Y:S02]  /*1820*/  IMAD.MOV R12, RZ, RZ, -R12 ;  /* 0x000000ffff0c7224 */ /* 0x000fe400078e0a0c */
[----:B------:R-:W-:Y:S01]  /*1830*/  @!P1 IMAD.IADD R141, R141, 0x1, -R15 ;  /* 0x000000018d8d9824 */ /* 0x000fe200078e0a0f */
[C---:B------:R-:W-:Y:S01]  /*1840*/  ISETP.GT.U32.AND P1, PT, R15.reuse, R94, PT ;  /* 0x0000005e0f00720c */ /* 0x040fe20003f24070 */
[C---:B------:R-:W-:Y:S02]  /*1850*/  IMAD R167, R15.reuse, R18, R167 ;  /* 0x000000120fa77224 */ /* 0x040fe400078e02a7 */
[----:B------:R-:W-:Y:S02]  /*1860*/  IMAD.MOV R18, RZ, RZ, -R14 ;  /* 0x000000ffff127224 */ /* 0x000fe400078e0a0e */
[----:B------:R-:W-:Y:S02]  /*1870*/  IMAD R169, R15, R12, R169 ;  /* 0x0000000c0fa97224 */ /* 0x000fe400078e02a9 */
[----:B------:R-:W-:Y:S01]  /*1880*/  @!P5 IMAD.IADD R183, R183, 0x1, -R15 ;  /* 0x00000001b7b7d824 */ /* 0x000fe200078e0a0f */
[----:B------:R-:W-:Y:S01]  /*1890*/  ISETP.GT.U32.AND P5, PT, R15, R156, PT ;  /* 0x0000009c0f00720c */ /* 0x000fe20003fa4070 */
[----:B------:R-:W-:-:S04]  /*18a0*/  IMAD.HI.U32 R12, R8, R172, RZ ;  /* 0x000000ac080c7227 */ /* 0x000fc800078e00ff */
[----:B------:R-:W-:-:S04]  /*18b0*/  IMAD.HI.U32 R14, R8, R170, RZ ;  /* 0x000000aa080e7227 */ /* 0x000fc800078e00ff */
[----:B------:R-:W-:Y:S01]  /*18c0*/  @!P0 IMAD.IADD R161, R161, 0x1, -R15 ;  /* 0x00000001a1a18824 */ /* 0x000fe200078e0a0f */
[----:B------:R-:W-:Y:S01]  /*18d0*/  ISETP.GT.U32.AND P0, PT, R15, R166, PT ;  /* 0x000000a60f00720c */ /* 0x000fe20003f04070 */
[----:B------:R-:W-:-:S04]  /*18e0*/  IMAD.HI.U32 R8, R8, R171, RZ ;  /* 0x000000ab08087227 */ /* 0x000fc800078e00ff */
[--C-:B------:R-:W-:Y:S01]  /*18f0*/  @!P4 IMAD.IADD R86, R86, 0x1, -R15.reuse ;  /* 0x000000015656c824 */ /* 0x100fe200078e0a0f */
[----:B------:R-:W-:Y:S01]  /*1900*/  ISETP.GT.U32.AND P4, PT, R15, R167, PT ;  /* 0x000000a70f00720c */ /* 0x000fe20003f84070 */
[----:B------:R-:W-:Y:S02]  /*1910*/  IMAD.MOV R8, RZ, RZ, -R8 ;  /* 0x000000ffff087224 */ /* 0x000fe400078e0a08 */
[--C-:B------:R-:W-:Y:S01]  /*1920*/  @!P6 IMAD.IADD R177, R177, 0x1, -R15.reuse ;  /* 0x00000001b1b1e824 */ /* 0x100fe200078e0a0f */
[----:B------:R-:W-:Y:S01]  /*1930*/  ISETP.GT.U32.AND P6, PT, R15, R160, PT ;  /* 0x000000a00f00720c */ /* 0x000fe20003fc4070 */
[--C-:B------:R-:W-:Y:S01]  /*1940*/  @!P2 IMAD.IADD R163, R163, 0x1, -R15.reuse ;  /* 0x00000001a3a3a824 */ /* 0x100fe200078e0a0f */
[C---:B------:R-:W-:Y:S01]  /*1950*/  ISETP.GT.U32.AND P2, PT, R15.reuse, R125, PT ;  /* 0x0000007d0f00720c */ /* 0x040fe20003f44070 */
[----:B------:R-:W-:Y:S01]  /*1960*/  @!P3 IMAD.IADD R162, R162, 0x1, -R15 ;  /* 0x00000001a2a2b824 */ /* 0x000fe200078e0a0f */
[C---:B------:R-:W-:Y:S01]  /*1970*/  ISETP.GT.U32.AND P3, PT, R15.reuse, R164, PT ;  /* 0x000000a40f00720c */ /* 0x040fe20003f64070 */
[----:B------:R-:W-:-:S02]  /*1980*/  IMAD R102, R15, R20, R102 ;  /* 0x000000140f667224 */ /* 0x000fc400078e0266 */
[----:B------:R-:W-:Y:S02]  /*1990*/  IMAD.MOV R14, RZ, RZ, -R14 ;  /* 0x000000ffff0e7224 */ /* 0x000fe400078e0a0e */
[C---:B------:R-:W-:Y:S02]  /*19a0*/  IMAD R171, R15.reuse, R8, R171 ;  /* 0x000000080fab7224 */ /* 0x040fe400078e02ab */
[--C-:B------:R-:W-:Y:S01]  /*19b0*/  @!P1 IMAD.IADD R94, R94, 0x1, -R15.reuse ;  /* 0x000000015e5e9824 */ /* 0x100fe200078e0a0f */
[----:B------:R-:W0:Y:S01]  /*19c0*/  LDS R8, [UR13] ;  /* 0x0000000dff087984 */ /* 0x000e220008000800 */
[----:B------:R-:W-:Y:S01]  /*19d0*/  IMAD.MOV R12, RZ, RZ, -R12 ;  /* 0x000000ffff0c7224 */ /* 0x000fe200078e0a0c */
[C---:B------:R-:W-:Y:S01]  /*19e0*/  ISETP.GT.U32.AND P1, PT, R15.reuse, R169, PT ;  /* 0x000000a90f00720c */ /* 0x040fe20003f24070 */
[----:B------:R-:W-:Y:S01]  /*19f0*/  @!P5 IMAD.IADD R156, R156, 0x1, -R15 ;  /* 0x000000019c9cd824 */ /* 0x000fe200078e0a0f */
[C---:B------:R-:W-:Y:S01]  /*1a00*/  ISETP.GT.U32.AND P5, PT, R15.reuse, R102, PT ;  /* 0x000000660f00720c */ /* 0x040fe20003fa4070 */
[----:B------:R-:W-:-:S02]  /*1a10*/  IMAD R170, R15, R14, R170 ;  /* 0x0000000e0faa7224 */ /* 0x000fc400078e02aa */
[----:B------:R-:W-:Y:S01]  /*1a20*/  @!P0 IMAD.IADD R166, R166, 0x1, -R15 ;  /* 0x00000001a6a68824 */ /* 0x000fe200078e0a0f */
[C---:B------:R-:W-:Y:S01]  /*1a30*/  ISETP.GT.U32.AND P0, PT, R15.reuse, R94, PT ;  /* 0x0000005e0f00720c */ /* 0x040fe20003f04070 */
[C---:B------:R-:W-:Y:S02]  /*1a40*/  IMAD R113, R15.reuse, R18, R113 ;  /* 0x000000120f717224 */ /* 0x040fe400078e0271 */
[----:B------:R-:W-:Y:S01]  /*1a50*/  IMAD R172, R15, R12, R172 ;  /* 0x0000000c0fac7224 */ /* 0x000fe200078e02ac */
[----:B------:R-:W-:Y:S01]  /*1a60*/  SHF.R.U32.HI R12, RZ, 0x5, R0 ;  /* 0x00000005ff0c7819 */ /* 0x000fe20000011600 */
[--C-:B------:R-:W-:Y:S01]  /*1a70*/  @!P4 IMAD.IADD R167, R167, 0x1, -R15.reuse ;  /* 0x00000001a7a7c824 */ /* 0x100fe200078e0a0f */
[C---:B------:R-:W-:Y:S01]  /*1a80*/  ISETP.GT.U32.AND P4, PT, R15.reuse, R170, PT ;  /* 0x000000aa0f00720c */ /* 0x040fe20003f84070 */
[--C-:B------:R-:W-:Y:S01]  /*1a90*/  @!P6 IMAD.IADD R160, R160, 0x1, -R15.reuse ;  /* 0x00000001a0a0e824 */ /* 0x100fe200078e0a0f */
[----:B------:R-:W-:Y:S01]  /*1aa0*/  ISETP.GT.U32.AND P6, PT, R15, R174, PT ;  /* 0x000000ae0f00720c */ /* 0x000fe20003fc4070 */
[--C-:B------:R-:W-:Y:S01]  /*1ab0*/  @!P2 IMAD.IADD R125, R125, 0x1, -R15.reuse ;  /* 0x000000017d7da824 */ /* 0x100fe200078e0a0f */
[C---:B------:R-:W-:Y:S01]  /*1ac0*/  ISETP.GT.U32.AND P2, PT, R15.reuse, R113, PT ;  /* 0x000000710f00720c */ /* 0x040fe20003f44070 */
[--C-:B------:R-:W-:Y:S01]  /*1ad0*/  @!P3 IMAD.IADD R164, R164, 0x1, -R15.reuse ;  /* 0x00000001a4a4b824 */ /* 0x100fe200078e0a0f */
[C---:B------:R-:W-:Y:S01]  /*1ae0*/  ISETP.GT.U32.AND P3, PT, R15.reuse, R172, PT ;  /* 0x000000ac0f00720c */ /* 0x040fe20003f64070 */
        /* <DEDUP_REMOVED lines=13> */
[----:B------:R-:W-:Y:S01]  /*1bc0*/  ISETP.GT.U32.AND P3, PT, R15, R167, PT ;  /* 0x000000a70f00720c */ /* 0x000fe20003f64070 */
[----:B---3--:R-:W-:Y:S01]  /*1bd0*/  IMAD R155, R6, UR4, RZ ;  /* 0x00000004069b7c24 */ /* 0x008fe2000f8e02ff */
[----:B------:R-:W-:Y:S01]  /*1be0*/  R2UR UR7, R12 ;  /* 0x000000000c0772ca */ /* 0x000fe200000e0000 */
[--C-:B------:R-:W-:Y:S01]  /*1bf0*/  @!P5 IMAD.IADD R171, R171, 0x1, -R15.reuse ;  /* 0x00000001ababd824 */ /* 0x100fe200078e0a0f */
[----:B------:R-:W-:Y:S01]  /*1c00*/  ISETP.GT.U32.AND P5, PT, R15, R174, PT ;  /* 0x000000ae0f00720c */ /* 0x000fe20003fa4070 */
[--C-:B------:R-:W-:Y:S01]  /*1c10*/  @!P0 IMAD.IADD R166, R166, 0x1, -R15.reuse ;  /* 0x00000001a6a68824 */ /* 0x100fe200078e0a0f */
[----:B----4-:R-:W-:Y:S01]  /*1c20*/  IADD3 R154, P0, PT, R155, UR8, RZ ;  /* 0x000000089b9a7c10 */ /* 0x010fe2000ff1e0ff */
[--C-:B------:R-:W-:Y:S01]  /*1c30*/  @!P4 IMAD.IADD R102, R102, 0x1, -R15.reuse ;  /* 0x000000016666c824 */ /* 0x100fe200078e0a0f */
[----:B------:R-:W-:Y:S01]  /*1c40*/  ISETP.GT.U32.AND P4, PT, R15, R171, PT ;  /* 0x000000ab0f00720c */ /* 0x000fe20003f84070 */
[--C-:B------:R-:W-:Y:S01]  /*1c50*/  @!P6 IMAD.IADD R161, R161, 0x1, -R15.reuse ;  /* 0x00000001a1a1e824 */ /* 0x100fe200078e0a0f */
[----:B------:R-:W-:Y:S01]  /*1c60*/  LEA.HI.X.SX32 R155, R155, UR9, 0x1, P0 ;  /* 0x000000099b9b7c11 */ /* 0x000fe200080f0eff */
[--C-:B------:R-:W-:Y:S01]  /*1c70*/  @!P1 IMAD.IADD R125, R125, 0x1, -R15.reuse ;  /* 0x000000017d7d9824 */ /* 0x100fe200078e0a0f */
[C---:B------:R-:W-:Y:S01]  /*1c80*/  ISETP.GT.U32.AND P1, PT, R15.reuse, R169, PT ;  /* 0x000000a90f00720c */ /* 0x040fe20003f24070 */
[--C-:B------:R-:W-:Y:S01]  /*1c90*/  @!P2 IMAD.IADD R164, R164, 0x1, -R15.reuse ;  /* 0x00000001a4a4a824 */ /* 0x100fe200078e0a0f */
[----:B------:R-:W-:Y:S01]  /*1ca0*/  ISETP.GT.U32.AND P2, PT, R15, R113, PT ;  /* 0x000000710f00720c */ /* 0x000fe20003f44070 */
[--C-:B------:R-:W-:Y:S01]  /*1cb0*/  @!P3 IMAD.IADD R167, R167, 0x1, -R15.reuse ;  /* 0x00000001a7a7b824 */ /* 0x100fe200078e0a0f */
[C---:B------:R-:W-:Y:S01]  /*1cc0*/  ISETP.GT.U32.AND P3, PT, R15.reuse, R172, PT ;  /* 0x000000ac0f00720c */ /* 0x040fe20003f64070 */
[----:B------:R-:W-:Y:S01]  /*1cd0*/  IMAD R199, R4, R127, RZ ;  /* 0x0000007f04c77224 */ /* 0x000fe200078e02ff */
[----:B------:R-:W-:Y:S01]  /*1ce0*/  ISETP.GT.U32.AND P6, PT, R15, R170, PT ;  /* 0x000000aa0f00720c */ /* 0x000fe20003fc4070 */
[----:B------:R-:W-:Y:S01]  /*1cf0*/  IMAD R19, R5, R126, RZ ;  /* 0x0000007e05137224 */ /* 0x000fe200078e02ff */
[----:B------:R-:W-:Y:S01]  /*1d00*/  ISETP.GE.AND P0, PT, R2, RZ, PT ;  /* 0x000000ff0200720c */ /* 0x000fe20003f06270 */
[----:B------:R-:W-:Y:S01]  /*1d10*/  @!P5 IMAD.IADD R174, R174, 0x1, -R15 ;  /* 0x00000001aeaed824 */ /* 0x000fe200078e0a0f */
[----:B0-----:R-:W-:Y:S01]  /*1d20*/  R2UR UR12, R8 ;  /* 0x00000000080c72ca */ /* 0x001fe200000e0000 */
[----:B------:R-:W-:Y:S01]  /*1d30*/  USHF.L.U32 UR4, UR7, 0x15, URZ ;  /* 0x0000001507047899 */ /* 0x000fe200080006ff */
[----:B------:R-:W-:Y:S01]  /*1d40*/  IADD3 R198, P5, PT, R199, UR10, RZ ;  /* 0x0000000ac7c67c10 */ /* 0x000fe2000ffbe0ff */
[----:B------:R-:W-:Y:S01]  /*1d50*/  IMAD R73, R126, 0x2, R19 ;  /* 0x000000027e497824 */ /* 0x000fe200078e0213 */
[----:B------:R-:W0:Y:S01]  /*1d60*/  LDCU UR8, c[0x0][0x3b0] ;  /* 0x00007600ff0877ac */ /* 0x000e220008000800 */
[--C-:B------:R-:W-:Y:S01]  /*1d70*/  @!P4 IMAD.IADD R171, R171, 0x1, -R15.reuse ;  /* 0x00000001ababc824 */ /* 0x100fe200078e0a0f */
[----:B------:R-:W-:Y:S01]  /*1d80*/  LEA.HI.X.SX32 R199, R199, UR11, 0x1, P5 ;  /* 0x0000000bc7c77c11 */ /* 0x000fe2000a8f0eff */
[--C-:B------:R-:W-:Y:S01]  /*1d90*/  @!P1 IMAD.IADD R169, R169, 0x1, -R15.reuse ;  /* 0x00000001a9a99824 */ /* 0x100fe200078e0a0f */
[----:B------:R-:W-:Y:S01]  /*1da0*/  ULOP3.LUT UR4, UR4, 0x600000, URZ, 0xc0, !UPT ;  /* 0x0060000004047892 */ /* 0x000fe2000f8ec0ff */
[--C-:B------:R-:W-:Y:S01]  /*1db0*/  @!P2 IMAD.IADD R113, R113, 0x1, -R15.reuse ;  /* 0x000000017171a824 */ /* 0x100fe200078e0a0f */
[----:B------:R-:W-:Y:S01]  /*1dc0*/  BAR.SYNC.DEFER_BLOCKING 0x0 ;  /* 0x0000000000007b1d */ /* 0x000fe20000010000 */
[--C-:B------:R-:W-:Y:S01]  /*1dd0*/  @!P3 IMAD.IADD R172, R172, 0x1, -R15.reuse ;  /* 0x00000001acacb824 */ /* 0x100fe200078e0a0f */
[----:B------:R-:W-:Y:S01]  /*1de0*/  ISETP.NE.AND P5, PT, R17, RZ, PT ;  /* 0x000000ff1100720c */ /* 0x000fe20003fa5270 */
[----:B------:R-:W-:Y:S01]  /*1df0*/  @!P6 IMAD.IADD R170, R170, 0x1, -R15 ;  /* 0x00000001aaaae824 */ /* 0x000fe200078e0a0f */
[----:B------:R-:W-:Y:S01]  /*1e00*/  ISETP.NE.U32.AND P4, PT, R67, RZ, PT ;  /* 0x000000ff4300720c */ /* 0x000fe20003f85070 */
[----:B------:R-:W-:Y:S01]  /*1e10*/  IMAD R103, R126, 0x2, R73 ;  /* 0x000000027e677824 */ /* 0x000fe200078e0249 */
[----:B------:R-:W-:Y:S01]  /*1e20*/  UIADD3 UR14, UPT, UPT, UR12, UR4, URZ ;  /* 0x000000040c0e7290 */ /* 0x000fe2000fffe0ff */
[----:B------:R-:W-:Y:S01]  /*1e30*/  @!P0 IMAD.MOV R10, RZ, RZ, -R10 ;  /* 0x000000ffff0a8224 */ /* 0x000fe200078e0a0a */
[----:B------:R-:W-:Y:S10]  /*1e40*/  BRA.U UP0, `(.L_x_5) ;  /* 0x0000000100187547 */ /* 0x000ff4000b800000 */
[----:B------:R-:W-:Y:S01]  /*1e50*/  ELECT P0, URZ, PT ;  /* 0x0000000000ff782f */ /* 0x000fe20003800000 */
[----:B------:R-:W-:Y:S01]  /*1e60*/  IMAD.MOV.U32 R6, RZ, RZ, 0x1 ;  /* 0x00000001ff067424 */ /* 0x000fe200078e00ff */
[----:B------:R-:W-:Y:S01]  /*1e70*/  UMOV UR4, 0x40 ;  /* 0x0000004000047882 */ /* 0x000fe20000000000 */
[----:B------:R-:W-:Y:S01]  /*1e80*/  UVIRTCOUNT.DEALLOC.SMPOOL 0x80 ;  /* 0x000000800000784c */ /* 0x000fe20000000000 */
[----:B------:R-:W-:-:S09]  /*1e90*/  ULEA UR4, UR5, UR4, 0x18 ;  /* 0x0000000405047291 */ /* 0x000fd2000f8ec0ff */
[----:B------:R1:W-:Y:S03]  /*1ea0*/  @P0 STS.U8 [UR4], R6 ;  /* 0x00000006ff000988 */ /* 0x0003e60008000004 */
.L_x_5:
[----:B------:R-:W-:Y:S01]  /*1eb0*/  STTM.16dp32bit_t0_t15.x32 tmem[UR14], RZ ;  /* 0x000000ff000079ed */ /* 0x000fe20008a8000e */
[----:B------:R-:W-:Y:S01]  /*1ec0*/  STTM.16dp32bit_t16_t31.x32 tmem[UR14+0x20], RZ ;  /* 0x000020ff000079ed */ /* 0x000fe20008aa000e */
[----:B------:R-:W2:Y:S02]  /*1ed0*/  FENCE.VIEW.ASYNC.T ;  /* 0x00000000000073c6 */ /* 0x000ea40000000200 */
[----:B--2---:R-:W-:Y:S01]  /*1ee0*/  VOTEU.ALL UP2, P4 ;  /* 0x0000000000ff7886 */ /* 0x004fe20002040000 */
[----:B------:R-:W-:Y:S01]  /*1ef0*/  IMAD R145, R126, 0x2, R103 ;  /* 0x000000027e917824 */ /* 0x000fe200078e0267 */
[----:B------:R-:W-:Y:S01]  /*1f00*/  VOTEU.ALL UP3, P4 ;  /* 0x0000000000ff7886 */ /* 0x000fe20002060000 */
[----:B------:R-:W-:Y:S02]  /*1f10*/  SEL R15, R168, R10, !P5 ;  /* 0x0000000aa80f7207 */ /* 0x000fe40006800000 */
[----:B------:R-:W-:-:S04]  /*1f20*/  @!UP2 UIADD3 UR4, UPT, UPT, -UR6, 0x100000, URZ ;  /* 0x001000000604a890 */ /* 0x000fc8000fffe1ff */
[----:B------:R-:W-:Y:S02]  /*1f30*/  @!UP2 USHF.L.U32 UR5, UR4, 0xb, URZ ;  /* 0x0000000b0405a899 */ /* 0x000fe400080006ff */
[----:B------:R-:W-:Y:S01]  /*1f40*/  @!UP2 USHF.L.U32 UR4, UR4, 0x1, URZ ;  /* 0x000000010404a899 */ /* 0x000fe200080006ff */
[----:B------:R-:W-:Y:S01]  /*1f50*/  BAR.SYNC.DEFER_BLOCKING 0x0 ;  /* 0x0000000000007b1d */ /* 0x000fe20000010000 */
[C---:B------:R-:W-:Y:S01]  /*1f60*/  IMAD R21, R126.reuse, 0x2, R145 ;  /* 0x000000027e157824 */ /* 0x040fe200078e0291 */
[----:B------:R-:W-:Y:S01]  /*1f70*/  PLOP3.LUT P0, PT, PT, PT, UP1, 0x80, 0x8 ;  /* 0x000000000008781c */ /* 0x000fe20003f0f018 */
[----:B0-----:R-:W-:Y:S01]  /*1f80*/  IMAD R15, R15, UR8, RZ ;  /* 0x000000080f0f7c24 */ /* 0x001fe2000f8e02ff */
[----:B------:R-:W-:Y:S01]  /*1f90*/  PLOP3.LUT P1, PT, PT, PT, UP1, 0x80, 0x8 ;  /* 0x000000000008781c */ /* 0x000fe20003f2f018 */
[----:B------:R-:W-:Y:S01]  /*1fa0*/  IMAD R75, R126, 0x2, R21 ;  /* 0x000000027e4b7824 */ /* 0x000fe200078e0215 */
[----:B------:R-:W-:Y:S02]  /*1fb0*/  ISETP.LT.AND P0, PT, R4, UR29, P0 ;  /* 0x0000001d04007c0c */ /* 0x000fe40008701270 */
[----:B-1----:R-:W-:Y:S01]  /*1fc0*/  IADD3 R6, P2, PT, R15, R198, RZ ;  /* 0x000000c60f067210 */ /* 0x002fe20007f5e0ff */
[----:B------:R-:W-:Y:S01]  /*1fd0*/  IMAD R109, R126, 0x2, R75 ;  /* 0x000000027e6d7824 */ /* 0x000fe200078e024b */
[----:B------:R-:W-:-:S02]  /*1fe0*/  ISETP.LT.AND P1, PT, R5, UR29, P1 ;  /* 0x0000001d05007c0c */ /* 0x000fc40008f21270 */
[----:B------:R-:W-:Y:S01]  /*1ff0*/  LEA.HI.X.SX32 R15, R15, R199, 0x1, P2 ;  /* 0x000000c70f0f7211 */ /* 0x000fe200010f0eff */
[----:B------:R-:W-:-:S04]  /*2000*/  IMAD R23, R126, 0x4, R109 ;  /* 0x000000047e177824 */ /* 0x000fc800078e026d */
[C---:B------:R-:W-:Y:S01]  /*2010*/  IMAD R81, R126.reuse, 0x2, R23 ;  /* 0x000000027e517824 */ /* 0x040fe200078e0217 */
[C---:B------:R-:W-:Y:S01]  /*2020*/  LOP3.LUT R10, R5.reuse, 0x10, RZ, 0xfc, !PT ;  /* 0x00000010050a7812 */ /* 0x040fe200078efcff */
[----:B------:R-:W-:Y:S01]  /*2030*/  @P0 IMAD.MOV.U32 R14, RZ, RZ, R6 ;  /* 0x000000ffff0e0224 */ /* 0x000fe200078e0006 */
[----:B------:R-:W0:Y:S02]  /*2040*/  FENCE.VIEW.ASYNC.S ;  /* 0x00000000000073c6 */ /* 0x000e240000000000 */
[----:B0-----:R0:W1:Y:S02]  /*2050*/  @!UP3 SYNCS.EXCH.64 URZ, [UR15], UR4 ;  /* 0x000000040fffb5b2 */ /* 0x0010640008000100 */
[----:B-1----:R-:W-:Y:S01]  /*2060*/  BAR.SYNC.DEFER_BLOCKING 0x0 ;  /* 0x0000000000007b1d */ /* 0x002fe20000010000 */
[C---:B------:R-:W-:Y:S01]  /*2070*/  IMAD R111, R126.reuse, 0x2, R81 ;  /* 0x000000027e6f7824 */ /* 0x040fe200078e0251 */
[----:B------:R-:W-:Y:S02]  /*2080*/  PLOP3.LUT P3, PT, PT, PT, UP1, 0x80, 0x8 ;  /* 0x000000000008781c */ /* 0x000fe40003f6f018 */
[----:B------:R-:W-:Y:S01]  /*2090*/  LOP3.LUT R8, R5, 0x8, RZ, 0xfc, !PT ;  /* 0x0000000805087812 */ /* 0x000fe200078efcff */
[----:B------:R-:W-:Y:S01]  /*20a0*/  IMAD R147, R126, 0x2, R111 ;  /* 0x000000027e937824 */ /* 0x000fe200078e026f */
[----:B------:R-:W-:-:S02]  /*20b0*/  IADD3 R12, P6, PT, R19, R154, RZ ;  /* 0x0000009a130c7210 */ /* 0x000fc40007fde0ff */
[----:B------:R-:W-:Y:S01]  /*20c0*/  PLOP3.LUT P2, PT, PT, PT, UP1, 0x80, 0x8 ;  /* 0x000000000008781c */ /* 0x000fe20003f4f018 */
[----:B------:R-:W-:Y:S01]  /*20d0*/  IMAD R25, R126, 0x2, R147 ;  /* 0x000000027e197824 */ /* 0x000fe200078e0293 */
[----:B------:R-:W-:Y:S01]  /*20e0*/  ISETP.LT.AND P3, PT, R10, UR29, P3 ;  /* 0x0000001d0a007c0c */ /* 0x000fe20009f61270 */
[----:B------:R-:W-:Y:S01]  /*20f0*/  @P1 IMAD.MOV.U32 R16, RZ, RZ, R12 ;  /* 0x000000ffff101224 */ /* 0x000fe200078e000c */
[----:B------:R-:W-:Y:S02]  /*2100*/  PRMT R209, RZ, 0x7610, R209 ;  /* 0x00007610ffd17816 */ /* 0x000fe400000000d1 */
[----:B------:R-:W-:Y:S02]  /*2110*/  ISETP.LT.AND P2, PT, R8, UR29, P2 ;  /* 0x0000001d08007c0c */ /* 0x000fe40009741270 */
[----:B------:R-:W-:Y:S01]  /*2120*/  LEA.HI.X.SX32 R17, R19, R155, 0x1, P6 ;  /* 0x0000009b13117211 */ /* 0x000fe200030f0eff */
[----:B------:R-:W-:Y:S01]  /*2130*/  IMAD R83, R126, 0x2, R25 ;  /* 0x000000027e537824 */ /* 0x000fe200078e0219 */
[----:B------:R-:W-:-:S03]  /*2140*/  PRMT R205, RZ, 0x7610, R205 ;  /* 0x00007610ffcd7816 */ /* 0x000fc600000000cd */
[C---:B------:R-:W-:Y:S01]  /*2150*/  IMAD R117, R126.reuse, 0x2, R83 ;  /* 0x000000027e757824 */ /* 0x040fe200078e0253 */
[----:B------:R1:W2:Y:S04]  /*2160*/  @P0 LDG.E.U8 R246, desc[UR26][R14.64] ;  /* 0x0000001a0ef60981 */ /* 0x0002a8000c1e1100 */
[----:B------:R3:W4:Y:S01]  /*2170*/  @P1 LDG.E.U8 R209, desc[UR26][R16.64] ;  /* 0x0000001a10d11981 */ /* 0x000722000c1e1100 */
[----:B------:R-:W-:Y:S02]  /*2180*/  PRMT R207, RZ, 0x7610, R207 ;  /* 0x00007610ffcf7816 */ /* 0x000fe400000000cf */
[-C--:B-1----:R-:W-:Y:S02]  /*2190*/  IADD3 R14, P6, PT, R21, R154.reuse, RZ ;  /* 0x0000009a150e7210 */ /* 0x082fe40007fde0ff */
[----:B---3--:R-:W-:Y:S01]  /*21a0*/  IADD3 R16, P1, PT, R23, R154, RZ ;  /* 0x0000009a17107210 */ /* 0x008fe20007f3e0ff */
[----:B------:R-:W-:Y:S01]  /*21b0*/  IMAD R27, R126, 0x4, R117 ;  /* 0x000000047e1b7824 */ /* 0x000fe200078e0275 */
[-C--:B------:R-:W-:Y:S01]  /*21c0*/  LEA.HI.X.SX32 R19, R21, R155.reuse, 0x1, P6 ;  /* 0x0000009b15137211 */ /* 0x080fe200030f0eff */
[----:B------:R-:W-:Y:S01]  /*21d0*/  @P2 IMAD.MOV.U32 R18, RZ, RZ, R14 ;  /* 0x000000ffff122224 */ /* 0x000fe200078e000e */
[----:B------:R-:W-:Y:S01]  /*21e0*/  LEA.HI.X.SX32 R21, R23, R155, 0x1, P1 ;  /* 0x0000009b17157211 */ /* 0x000fe200008f0eff */
[----:B------:R-:W-:-:S02]  /*21f0*/  @P3 IMAD.MOV.U32 R20, RZ, RZ, R16 ;  /* 0x000000ffff143224 */ /* 0x000fc400078e0010 */
[----:B------:R-:W-:Y:S01]  /*2200*/  IMAD R89, R126, 0x2, R27 ;  /* 0x000000027e597824 */ /* 0x000fe200078e021b */
[----:B------:R1:W3:Y:S01]  /*2210*/  @P2 LDG.E.U8 R207, desc[UR26][R18.64] ;  /* 0x0000001a12cf2981 */ /* 0x0002e2000c1e1100 */
[----:B------:R-:W-:-:S03]  /*2220*/  PLOP3.LUT P1, PT, PT, PT, UP1, 0x80, 0x8 ;  /* 0x000000000008781c */ /* 0x000fc60003f2f018 */
[----:B------:R5:W2:Y:S01]  /*2230*/  @P3 LDG.E.U8 R205, desc[UR26][R20.64] ;  /* 0x0000001a14cd3981 */ /* 0x000aa2000c1e1100 */
[----:B------:R-:W-:Y:S01]  /*2240*/  PLOP3.LUT P2, PT, PT, PT, UP1, 0x80, 0x8 ;  /* 0x000000000008781c */ /* 0x000fe20003f4f018 */
[C---:B------:R-:W-:Y:S01]  /*2250*/  IMAD R121, R126.reuse, 0x2, R89 ;  /* 0x000000027e797824 */ /* 0x040fe200078e0259 */
[C---:B-1----:R-:W-:Y:S02]  /*2260*/  LOP3.LUT R18, R5.reuse, 0x18, RZ, 0xfc, !PT ;  /* 0x0000001805127812 */ /* 0x042fe400078efcff */
[----:B-----5:R-:W-:Y:S01]  /*2270*/  LOP3.LUT R20, R5, 0x20, RZ, 0xfc, !PT ;  /* 0x0000002005147812 */ /* 0x020fe200078efcff */
[----:B------:R-:W-:Y:S01]  /*2280*/  IMAD R151, R126, 0x2, R121 ;  /* 0x000000027e977824 */ /* 0x000fe200078e0279 */
[----:B------:R-:W-:Y:S02]  /*2290*/  ISETP.LT.AND P2, PT, R18, UR29, P2 ;  /* 0x0000001d12007c0c */ /* 0x000fe40009741270 */
[----:B------:R-:W-:Y:S01]  /*22a0*/  ISETP.LT.AND P1, PT, R20, UR29, P1 ;  /* 0x0000001d14007c0c */ /* 0x000fe20008f21270 */
[----:B------:R-:W-:Y:S01]  /*22b0*/  IMAD R29, R126, 0x2, R151 ;  /* 0x000000027e1d7824 */ /* 0x000fe200078e0297 */
[----:B------:R-:W-:-:S02]  /*22c0*/  IADD3 R22, P3, PT, R25, R154, RZ ;  /* 0x0000009a19167210 */ /* 0x000fc40007f7e0ff */
[----:B------:R-:W-:Y:S02]  /*22d0*/  PRMT R203, RZ, 0x7610, R203 ;  /* 0x00007610ffcb7816 */ /* 0x000fe400000000cb */
[----:B------:R-:W-:Y:S01]  /*22e0*/  IADD3 R24, P6, PT, R27, R154, RZ ;  /* 0x0000009a1b187210 */ /* 0x000fe20007fde0ff */
[C---:B------:R-:W-:Y:S01]  /*22f0*/  IMAD R91, R126.reuse, 0x2, R29 ;  /* 0x000000027e5b7824 */ /* 0x040fe200078e021d */
[-C--:B------:R-:W-:Y:S02]  /*2300*/  LEA.HI.X.SX32 R23, R25, R155.reuse, 0x1, P3 ;  /* 0x0000009b19177211 */ /* 0x080fe400018f0eff */
[----:B------:R-:W-:Y:S02]  /*2310*/  LOP3.LUT R25, R5, 0x28, RZ, 0xfc, !PT ;  /* 0x0000002805197812 */ /* 0x000fe400078efcff */
[----:B------:R-:W-:Y:S01]  /*2320*/  PLOP3.LUT P3, PT, PT, PT, UP1, 0x80, 0x8 ;  /* 0x000000000008781c */ /* 0x000fe20003f6f018 */
[----:B------:R-:W-:Y:S01]  /*2330*/  @P1 IMAD.MOV.U32 R26, RZ, RZ, R24 ;  /* 0x000000ffff1a1224 */ /* 0x000fe200078e0018 */
[----:B------:R-:W-:Y:S01]  /*2340*/  PRMT R165, RZ, 0x7610, R165 ;  /* 0x00007610ffa57816 */ /* 0x000fe200000000a5 */
[----:B------:R-:W5:Y:S01]  /*2350*/  @P2 LDG.E.U8 R203, desc[UR26][R22.64] ;  /* 0x0000001a16cb2981 */ /* 0x000f62000c1e1100 */
[----:B------:R-:W-:Y:S01]  /*2360*/  LEA.HI.X.SX32 R27, R27, R155, 0x1, P6 ;  /* 0x0000009b1b1b7211 */ /* 0x000fe200030f0eff */
[----:B------:R-:W-:Y:S01]  /*2370*/  IMAD R123, R126, 0x2, R91 ;  /* 0x000000027e7b7824 */ /* 0x000fe200078e025b */
[----:B------:R-:W-:-:S02]  /*2380*/  ISETP.LT.AND P2, PT, R25, UR29, P3 ;  /* 0x0000001d19007c0c */ /* 0x000fc40009f41270 */
[----:B------:R-:W-:Y:S01]  /*2390*/  ISETP.GE.AND P3, PT, R38, RZ, PT ;  /* 0x000000ff2600720c */ /* 0x000fe20003f66270 */
[----:B------:R1:W2:Y:S01]  /*23a0*/  @P1 LDG.E.U8 R165, desc[UR26][R26.64] ;  /* 0x0000001a1aa51981 */ /* 0x0002a2000c1e1100 */
[----:B------:R-:W-:-:S04]  /*23b0*/  IMAD R33, R126, 0x4, R123 ;  /* 0x000000047e217824 */ /* 0x000fc800078e027b */
[----:B------:R-:W-:Y:S01]  /*23c0*/  IMAD R97, R126, 0x2, R33 ;  /* 0x000000027e617824 */ /* 0x000fe200078e0221 */
[----:B-1----:R-:W-:-:S03]  /*23d0*/  IADD3 R26, P6, PT, R29, R154, RZ ;  /* 0x0000009a1d1a7210 */ /* 0x002fc60007fde0ff */
[C---:B------:R-:W-:Y:S01]  /*23e0*/  IMAD R129, R126.reuse, 0x2, R97 ;  /* 0x000000027e817824 */ /* 0x040fe200078e0261 */
[----:B------:R-:W-:Y:S01]  /*23f0*/  LEA.HI.X.SX32 R29, R29, R155, 0x1, P6 ;  /* 0x0000009b1d1d7211 */ /* 0x000fe200030f0eff */
[----:B------:R-:W-:Y:S01]  /*2400*/  IMAD.MOV.U32 R31, RZ, RZ, R30 ;  /* 0x000000ffff1f7224 */ /* 0x000fe200078e001e */
[----:B------:R-:W-:Y:S01]  /*2410*/  PRMT R214, RZ, 0x7610, R214 ;  /* 0x00007610ffd67816 */ /* 0x000fe200000000d6 */
[----:B------:R-:W-:Y:S02]  /*2420*/  @P2 IMAD.MOV.U32 R34, RZ, RZ, R26 ;  /* 0x000000ffff222224 */ /* 0x000fe400078e001a */
[----:B------:R-:W-:Y:S02]  /*2430*/  @P2 IMAD.MOV.U32 R35, RZ, RZ, R29 ;  /* 0x000000ffff232224 */ /* 0x000fe400078e001d */
[C---:B------:R-:W-:Y:S02]  /*2440*/  IMAD R153, R126.reuse, 0x2, R129 ;  /* 0x000000027e997824 */ /* 0x040fe400078e0281 */
[----:B------:R-:W-:Y:S01]  /*2450*/  @!P3 IMAD.MOV R31, RZ, RZ, -R31 ;  /* 0x000000ffff1fb224 */ /* 0x000fe200078e0a1f */
[----:B------:R1:W2:Y:S01]  /*2460*/  @P2 LDG.E.U8 R214, desc[UR26][R34.64] ;  /* 0x0000001a22d62981 */ /* 0x0002a2000c1e1100 */
[----:B------:R-:W-:Y:S01]  /*2470*/  IADD3 R30, P2, PT, R33, R154, RZ ;  /* 0x0000009a211e7210 */ /* 0x000fe20007f5e0ff */
[----:B------:R-:W-:Y:S01]  /*2480*/  IMAD R99, R126, 0x2, R153 ;  /* 0x000000027e637824 */ /* 0x000fe200078e0299 */
[----:B------:R-:W-:-:S02]  /*2490*/  LOP3.LUT R28, R5, 0x30, RZ, 0xfc, !PT ;  /* 0x00000030051c7812 */ /* 0x000fc400078efcff */
[----:B------:R-:W-:Y:S02]  /*24a0*/  PLOP3.LUT P1, PT, PT, PT, UP1, 0x80, 0x8 ;  /* 0x000000000008781c */ /* 0x000fe40003f2f018 */
[----:B------:R-:W-:Y:S02]  /*24b0*/  SEL R69, R168, R31, !P5 ;  /* 0x0000001fa8457207 */ /* 0x000fe40006800000 */
[----:B------:R-:W-:Y:S02]  /*24c0*/  ISETP.GE.AND P3, PT, R42, RZ, PT ;  /* 0x000000ff2a00720c */ /* 0x000fe40003f66270 */
[----:B------:R-:W-:Y:S02]  /*24d0*/  LEA.HI.X.SX32 R31, R33, R155, 0x1, P2 ;  /* 0x0000009b211f7211 */ /* 0x000fe400010f0eff */
[----:B-1----:R-:W-:Y:S02]  /*24e0*/  IADD3 R34, P2, PT, R99, R154, RZ ;  /* 0x0000009a63227210 */ /* 0x002fe40007f5e0ff */
[----:B------:R-:W-:-:S02]  /*24f0*/  ISETP.LT.AND P1, PT, R28, UR29, P1 ;  /* 0x0000001d1c007c0c */ /* 0x000fc40008f21270 */
[----:B------:R-:W-:Y:S02]  /*2500*/  LEA.HI.X.SX32 R35, R99, R155, 0x1, P2 ;  /* 0x0000009b63237211 */ /* 0x000fe400010f0eff */
[----:B------:R-:W-:Y:S02]  /*2510*/  LOP3.LUT R33, R5, 0x2, RZ, 0xfc, !PT ;  /* 0x0000000205217812 */ /* 0x000fe400078efcff */
[----:B------:R-:W-:Y:S01]  /*2520*/  PLOP3.LUT P2, PT, PT, PT, UP1, 0x80, 0x8 ;  /* 0x000000000008781c */ /* 0x000fe20003f4f018 */
[----:B------:R-:W-:Y:S01]  /*2530*/  IMAD.MOV.U32 R71, RZ, RZ, R70 ;  /* 0x000000ffff477224 */ /* 0x000fe200078e0046 */
[----:B------:R-:W-:Y:S02]  /*2540*/  PRMT R212, RZ, 0x7610, R212 ;  /* 0x00007610ffd47816 */ /* 0x000fe400000000d4 */
[----:B------:R-:W-:Y:S01]  /*2550*/  ISETP.LT.AND P2, PT, R33, UR29, P2 ;  /* 0x0000001d21007c0c */ /* 0x000fe20009741270 */
[----:B------:R-:W-:Y:S01]  /*2560*/  @!P3 IMAD.MOV R71, RZ, RZ, -R71 ;  /* 0x000000ffff47b224 */ /* 0x000fe200078e0a47 */
[----:B------:R-:W-:-:S02]  /*2570*/  LOP3.LUT R32, R5, 0x38, RZ, 0xfc, !PT ;  /* 0x0000003805207812 */ /* 0x000fc400078efcff */
[----:B------:R-:W-:Y:S01]  /*2580*/  PLOP3.LUT P6, PT, PT, PT, UP1, 0x80, 0x8 ;  /* 0x000000000008781c */ /* 0x000fe20003fcf018 */
[----:B------:R-:W2:Y:S01]  /*2590*/  @P1 LDG.E.U8 R212, desc[UR26][R30.64] ;  /* 0x0000001a1ed41981 */ /* 0x000ea2000c1e1100 */
[C---:B------:R-:W-:Y:S02]  /*25a0*/  IADD3 R70, P3, PT, R73.reuse, R154, RZ ;  /* 0x0000009a49467210 */ /* 0x040fe40007f7e0ff */
[----:B------:R-:W-:Y:S02]  /*25b0*/  ISETP.LT.AND P1, PT, R32, UR29, P6 ;  /* 0x0000001d20007c0c */ /* 0x000fe4000b721270 */
[----:B------:R-:W-:Y:S02]  /*25c0*/  SEL R77, R168, R71, !P5 ;  /* 0x00000047a84d7207 */ /* 0x000fe40006800000 */
[----:B------:R-:W-:Y:S02]  /*25d0*/  PRMT R208, RZ, 0x7610, R208 ;  /* 0x00007610ffd07816 */ /* 0x000fe400000000d0 */
[----:B------:R-:W-:-:S02]  /*25e0*/  LEA.HI.X.SX32 R71, R73, R155, 0x1, P3 ;  /* 0x0000009b49477211 */ /* 0x000fc400018f0eff */
[----:B------:R-:W-:Y:S02]  /*25f0*/  ISETP.GE.AND P3, PT, R46, RZ, PT ;  /* 0x000000ff2e00720c */ /* 0x000fe40003f66270 */
[----:B------:R-:W-:Y:S01]  /*2600*/  PRMT R210, RZ, 0x7610, R210 ;  /* 0x00007610ffd27816 */ /* 0x000fe200000000d2 */
[----:B------:R-:W2:Y:S01]  /*2610*/  @P2 LDG.E.U8 R208, desc[UR26][R70.64] ;  /* 0x0000001a46d02981 */ /* 0x000ea2000c1e1100 */
[----:B------:R-:W-:Y:S02]  /*2620*/  IADD3 R74, P2, PT, R75, R154, RZ ;  /* 0x0000009a4b4a7210 */ /* 0x000fe40007f5e0ff */
[----:B------:R-:W-:Y:S02]  /*2630*/  LOP3.LUT R73, R5, 0x12, RZ, 0xfc, !PT ;  /* 0x0000001205497812 */ /* 0x000fe400078efcff */
[----:B------:R-:W-:Y:S01]  /*2640*/  LEA.HI.X.SX32 R75, R75, R155, 0x1, P2 ;  /* 0x0000009b4b4b7211 */ /* 0x000fe200010f0eff */
[----:B------:R-:W2:Y:S01]  /*2650*/  @P1 LDG.E.U8 R210, desc[UR26][R34.64] ;  /* 0x0000001a22d21981 */ /* 0x000ea2000c1e1100 */
[----:B------:R-:W-:Y:S01]  /*2660*/  PLOP3.LUT P2, PT, PT, PT, UP1, 0x80, 0x8 ;  /* 0x000000000008781c */ /* 0x000fe20003f4f018 */
[----:B------:R-:W-:Y:S01]  /*2670*/  IMAD.MOV.U32 R79, RZ, RZ, R78 ;  /* 0x000000ffff4f7224 */ /* 0x000fe200078e004e */
[----:B------:R-:W-:-:S02]  /*2680*/  LOP3.LUT R72, R5, 0xa, RZ, 0xfc, !PT ;  /* 0x0000000a05487812 */ /* 0x000fc400078efcff */
[----:B------:R-:W-:Y:S02]  /*2690*/  PLOP3.LUT P1, PT, PT, PT, UP1, 0x80, 0x8 ;  /* 0x000000000008781c */ /* 0x000fe40003f2f018 */
[----:B------:R-:W-:Y:S01]  /*26a0*/  ISETP.LT.AND P2, PT, R73, UR29, P2 ;  /* 0x0000001d49007c0c */ /* 0x000fe20009741270 */
[----:B------:R-:W-:Y:S01]  /*26b0*/  @!P3 IMAD.MOV R79, RZ, RZ, -R79 ;  /* 0x000000ffff4fb224 */ /* 0x000fe200078e0a4f */
[----:B------:R-:W-:Y:S02]  /*26c0*/  ISETP.LT.AND P1, PT, R72, UR29, P1 ;  /* 0x0000001d48007c0c */ /* 0x000fe40008f21270 */
[----:B------:R-:W-:Y:S02]  /*26d0*/  IADD3 R78, P3, PT, R81, R154, RZ ;  /* 0x0000009a514e7210 */ /* 0x000fe40007f7e0ff */
[----:B------:R-:W-:Y:S02]  /*26e0*/  SEL R85, R168, R79, !P5 ;  /* 0x0000004fa8557207 */ /* 0x000fe40006800000 */
[----:B------:R-:W-:-:S02]  /*26f0*/  PRMT R204, RZ, 0x7610, R204 ;  /* 0x00007610ffcc7816 */ /* 0x000fc400000000cc */
[----:B------:R-:W-:Y:S02]  /*2700*/  LEA.HI.X.SX32 R79, R81, R155, 0x1, P3 ;  /* 0x0000009b514f7211 */ /* 0x000fe400018f0eff */
[----:B------:R-:W-:Y:S02]  /*2710*/  PRMT R206, RZ, 0x7610, R206 ;  /* 0x00007610ffce7816 */ /* 0x000fe400000000ce */
[----:B------:R-:W-:Y:S01]  /*2720*/  ISETP.GE.AND P3, PT, R50, RZ, PT ;  /* 0x000000ff3200720c */ /* 0x000fe20003f66270 */
[----:B------:R-:W2:Y:S01]  /*2730*/  @P2 LDG.E.U8 R204, desc[UR26][R78.64] ;  /* 0x0000001a4ecc2981 */ /* 0x000ea2000c1e1100 */
[----:B------:R-:W-:Y:S02]  /*2740*/  IADD3 R82, P2, PT, R83, R154, RZ ;  /* 0x0000009a53527210 */ /* 0x000fe40007f5e0ff */
[----:B------:R-:W-:Y:S01]  /*2750*/  LOP3.LUT R80, R5, 0x1a, RZ, 0xfc, !PT ;  /* 0x0000001a05507812 */ /* 0x000fe200078efcff */
[----:B------:R-:W2:Y:S01]  /*2760*/  @P1 LDG.E.U8 R206, desc[UR26][R74.64] ;  /* 0x0000001a4ace1981 */ /* 0x000ea2000c1e1100 */
[----:B------:R-:W-:-:S02]  /*2770*/  PLOP3.LUT P1, PT, PT, PT, UP1, 0x80, 0x8 ;  /* 0x000000000008781c */ /* 0x000fc40003f2f018 */
[----:B------:R-:W-:Y:S02]  /*2780*/  LEA.HI.X.SX32 R83, R83, R155, 0x1, P2 ;  /* 0x0000009b53537211 */ /* 0x000fe400010f0eff */
[----:B------:R-:W-:Y:S02]  /*2790*/  LOP3.LUT R81, R5, 0x22, RZ, 0xfc, !PT ;  /* 0x0000002205517812 */ /* 0x000fe400078efcff */
[----:B------:R-:W-:Y:S01]  /*27a0*/  PLOP3.LUT P2, PT, PT, PT, UP1, 0x80, 0x8 ;  /* 0x000000000008781c */ /* 0x000fe20003f4f018 */
[----:B------:R-:W-:Y:S01]  /*27b0*/  IMAD.MOV.U32 R87, RZ, RZ, R86 ;  /* 0x000000ffff577224 */ /* 0x000fe200078e0056 */
[----:B------:R-:W-:Y:S02]  /*27c0*/  ISETP.LT.AND P1, PT, R80, UR29, P1 ;  /* 0x0000001d50007c0c */ /* 0x000fe40008f21270 */
[----:B------:R-:W-:Y:S01]  /*27d0*/  ISETP.LT.AND P2, PT, R81, UR29, P2 ;  /* 0x0000001d51007c0c */ /* 0x000fe20009741270 */
[----:B------:R-:W-:Y:S01]  /*27e0*/  @!P3 IMAD.MOV R87, RZ, RZ, -R87 ;  /* 0x000000ffff57b224 */ /* 0x000fe200078e0a57 */
[----:B------:R-:W-:-:S02]  /*27f0*/  PRMT R241, RZ, 0x7610, R241 ;  /* 0x00007610fff17816 */ /* 0x000fc400000000f1 */
[C---:B------:R-:W-:Y:S02]  /*2800*/  IADD3 R86, P3, PT, R89.reuse, R154, RZ ;  /* 0x0000009a59567210 */ /* 0x040fe40007f7e0ff */
[----:B------:R-:W-:Y:S02]  /*2810*/  SEL R93, R168, R87, !P5 ;  /* 0x00000057a85d7207 */ /* 0x000fe40006800000 */
[----:B------:R-:W-:Y:S02]  /*2820*/  PRMT R200, RZ, 0x7610, R200 ;  /* 0x00007610ffc87816 */ /* 0x000fe400000000c8 */
[----:B------:R-:W-:Y:S01]  /*2830*/  LEA.HI.X.SX32 R87, R89, R155, 0x1, P3 ;  /* 0x0000009b59577211 */ /* 0x000fe200018f0eff */
[----:B------:R-:W2:Y:S01]  /*2840*/  @P1 LDG.E.U8 R241, desc[UR26][R82.64] ;  /* 0x0000001a52f11981 */ /* 0x000ea2000c1e1100 */
[----:B------:R-:W-:Y:S02]  /*2850*/  LOP3.LUT R88, R5, 0x2a, RZ, 0xfc, !PT ;  /* 0x0000002a05587812 */ /* 0x000fe400078efcff */
[----:B------:R-:W-:Y:S01]  /*2860*/  PLOP3.LUT P1, PT, PT, PT, UP1, 0x80, 0x8 ;  /* 0x000000000008781c */ /* 0x000fe20003f2f018 */
[----:B------:R-:W2:Y:S01]  /*2870*/  @P2 LDG.E.U8 R200, desc[UR26][R86.64] ;  /* 0x0000001a56c82981 */ /* 0x000ea2000c1e1100 */
[----:B------:R-:W-:-:S02]  /*2880*/  ISETP.GE.AND P3, PT, R54, RZ, PT ;  /* 0x000000ff3600720c */ /* 0x000fc40003f66270 */
[C---:B------:R-:W-:Y:S02]  /*2890*/  IADD3 R90, P2, PT, R91.reuse, R154, RZ ;  /* 0x0000009a5b5a7210 */ /* 0x040fe40007f5e0ff */
[----:B------:R-:W-:Y:S02]  /*28a0*/  ISETP.LT.AND P1, PT, R88, UR29, P1 ;  /* 0x0000001d58007c0c */ /* 0x000fe40008f21270 */
[----:B------:R-:W-:Y:S02]  /*28b0*/  LEA.HI.X.SX32 R91, R91, R155, 0x1, P2 ;  /* 0x0000009b5b5b7211 */ /* 0x000fe400010f0eff */
[----:B------:R-:W-:Y:S02]  /*28c0*/  LOP3.LUT R89, R5, 0x32, RZ, 0xfc, !PT ;  /* 0x0000003205597812 */ /* 0x000fe400078efcff */
[----:B------:R-:W-:Y:S01]  /*28d0*/  PLOP3.LUT P2, PT, PT, PT, UP1, 0x80, 0x8 ;  /* 0x000000000008781c */ /* 0x000fe20003f4f018 */
[----:B------:R-:W-:Y:S01]  /*28e0*/  IMAD.MOV.U32 R95, RZ, RZ, R94 ;  /* 0x000000ffff5f7224 */ /* 0x000fe200078e005e */
[----:B------:R-:W-:-:S02]  /*28f0*/  PRMT R247, RZ, 0x7610, R247 ;  /* 0x00007610fff77816 */ /* 0x000fc400000000f7 */
[----:B------:R-:W-:Y:S01]  /*2900*/  ISETP.LT.AND P2, PT, R89, UR29, P2 ;  /* 0x0000001d59007c0c */ /* 0x000fe20009741270 */
[----:B------:R-:W-:Y:S01]  /*2910*/  @!P3 IMAD.MOV R95, RZ, RZ, -R95 ;  /* 0x000000ffff5fb224 */ /* 0x000fe200078e0a5f */
[C---:B------:R-:W-:Y:S02]  /*2920*/  IADD3 R94, P3, PT, R97.reuse, R154, RZ ;  /* 0x0000009a615e7210 */ /* 0x040fe40007f7e0ff */
[----:B------:R-:W2:Y:S01]  /*2930*/  @P1 LDG.E.U8 R247, desc[UR26][R90.64] ;  /* 0x0000001a5af71981 */ /* 0x000ea2000c1e1100 */
[----:B------:R-:W-:Y:S02]  /*2940*/  PRMT R245, RZ, 0x7610, R245 ;  /* 0x00007610fff57816 */ /* 0x000fe400000000f5 */
[----:B------:R-:W-:Y:S01]  /*2950*/  SEL R101, R168, R95, !P5 ;  /* 0x0000005fa8657207 */ /* 0x000fe20006800000 */
[----:B------:R-:W-:Y:S01]  /*2960*/  IMAD R135, R126, 0x2, R99 ;  /* 0x000000027e877824 */ /* 0x000fe200078e0263 */
[----:B------:R-:W-:Y:S01]  /*2970*/  LEA.HI.X.SX32 R95, R97, R155, 0x1, P3 ;  /* 0x0000009b615f7211 */ /* 0x000fe200018f0eff */
[----:B------:R-:W-:Y:S01]  /*2980*/  IMAD R69, R69, UR8, RZ ;  /* 0x0000000845457c24 */ /* 0x000fe2000f8e02ff */
[----:B------:R-:W-:-:S03]  /*2990*/  ISETP.GE.AND P3, PT, R58, RZ, PT ;  /* 0x000000ff3a00720c */ /* 0x000fc60003f66270 */
[----:B------:R-:W2:Y:S01]  /*29a0*/  @P2 LDG.E.U8 R245, desc[UR26][R94.64] ;  /* 0x0000001a5ef52981 */ /* 0x000ea2000c1e1100 */
[----:B------:R-:W-:Y:S02]  /*29b0*/  IADD3 R98, P2, PT, R135, R154, RZ ;  /* 0x0000009a87627210 */ /* 0x000fe40007f5e0ff */
[----:B------:R-:W-:Y:S02]  /*29c0*/  LOP3.LUT R96, R5, 0x3a, RZ, 0xfc, !PT ;  /* 0x0000003a05607812 */ /* 0x000fe400078efcff */
[----:B------:R-:W-:Y:S01]  /*29d0*/  PLOP3.LUT P1, PT, PT, PT, UP1, 0x80, 0x8 ;  /* 0x000000000008781c */ /* 0x000fe20003f2f018 */
[----:B------:R-:W-:Y:S01]  /*29e0*/  IMAD R77, R77, UR8, RZ ;  /* 0x000000084d4d7c24 */ /* 0x000fe2000f8e02ff */
[----:B------:R-:W-:Y:S02]  /*29f0*/  LEA.HI.X.SX32 R99, R135, R155, 0x1, P2 ;  /* 0x0000009b87637211 */ /* 0x000fe400010f0eff */
[----:B------:R-:W-:Y:S02]  /*2a00*/  IADD3 R68, P6, PT, R69, R198, RZ ;  /* 0x000000c645447210 */ /* 0x000fe40007fde0ff */
[----:B------:R-:W-:-:S02]  /*2a10*/  ISETP.LT.AND P1, PT, R96, UR29, P1 ;  /* 0x0000001d60007c0c */ /* 0x000fc40008f21270 */
[----:B------:R-:W-:Y:S02]  /*2a20*/  LOP3.LUT R97, R5, 0x4, RZ, 0xfc, !PT ;  /* 0x0000000405617812 */ /* 0x000fe400078efcff */
[----:B------:R-:W-:Y:S01]  /*2a30*/  PLOP3.LUT P2, PT, PT, PT, UP1, 0x80, 0x8 ;  /* 0x000000000008781c */ /* 0x000fe20003f4f018 */
[----:B------:R-:W-:Y:S01]  /*2a40*/  IMAD.MOV.U32 R105, RZ, RZ, R102 ;  /* 0x000000ffff697224 */ /* 0x000fe200078e0066 */
[----:B------:R-:W-:Y:S01]  /*2a50*/  LEA.HI.X.SX32 R69, R69, R199, 0x1, P6 ;  /* 0x000000c745457211 */ /* 0x000fe200030f0eff */
[----:B------:R-:W-:Y:S01]  /*2a60*/  IMAD R85, R85, UR8, RZ ;  /* 0x0000000855557c24 */ /* 0x000fe2000f8e02ff */
[----:B------:R-:W-:Y:S02]  /*2a70*/  ISETP.LT.AND P2, PT, R97, UR29, P2 ;  /* 0x0000001d61007c0c */ /* 0x000fe40009741270 */
[----:B------:R-:W-:Y:S01]  /*2a80*/  IADD3 R76, P6, PT, R77, R198, RZ ;  /* 0x000000c64d4c7210 */ /* 0x000fe20007fde0ff */
[----:B------:R-:W-:Y:S01]  /*2a90*/  @!P3 IMAD.MOV R105, RZ, RZ, -R105 ;  /* 0x000000ffff69b224 */ /* 0x000fe200078e0a69 */
[----:B------:R-:W-:-:S02]  /*2aa0*/  PRMT R243, RZ, 0x7610, R243 ;  /* 0x00007610fff37816 */ /* 0x000fc400000000f3 */
[----:B------:R-:W-:Y:S01]  /*2ab0*/  IADD3 R102, P3, PT, R103, R154, RZ ;  /* 0x0000009a67667210 */ /* 0x000fe20007f7e0ff */
[----:B------:R-:W-:Y:S01]  /*2ac0*/  IMAD R93, R93, UR8, RZ ;  /* 0x000000085d5d7c24 */ /* 0x000fe2000f8e02ff */
[----:B------:R-:W-:Y:S02]  /*2ad0*/  LEA.HI.X.SX32 R77, R77, R199, 0x1, P6 ;  /* 0x000000c74d4d7211 */ /* 0x000fe400030f0eff */
[----:B------:R-:W-:Y:S01]  /*2ae0*/  IADD3 R84, P6, PT, R85, R198, RZ ;  /* 0x000000c655547210 */ /* 0x000fe20007fde0ff */
[----:B------:R-:W2:Y:S01]  /*2af0*/  @P1 LDG.E.U8 R243, desc[UR26][R98.64] ;  /* 0x0000001a62f31981 */ /* 0x000ea2000c1e1100 */
[----:B------:R-:W-:Y:S02]  /*2b00*/  PRMT R201, RZ, 0x7610, R201 ;  /* 0x00007610ffc97816 */ /* 0x000fe400000000c9 */
[----:B------:R-:W-:Y:S01]  /*2b10*/  LEA.HI.X.SX32 R103, R103, R155, 0x1, P3 ;  /* 0x0000009b67677211 */ /* 0x000fe200018f0eff */
[----:B------:R-:W-:Y:S01]  /*2b20*/  IMAD R101, R101, UR8, RZ ;  /* 0x0000000865657c24 */ /* 0x000fe2000f8e02ff */
[----:B------:R-:W-:-:S02]  /*2b30*/  LEA.HI.X.SX32 R85, R85, R199, 0x1, P6 ;  /* 0x000000c755557211 */ /* 0x000fc400030f0eff */
[----:B------:R-:W-:Y:S01]  /*2b40*/  LOP3.LUT R104, R5, 0xc, RZ, 0xfc, !PT ;  /* 0x0000000c05687812 */ /* 0x000fe200078efcff */
[----:B------:R-:W2:Y:S01]  /*2b50*/  @P2 LDG.E.U8 R201, desc[UR26][R102.64] ;  /* 0x0000001a66c92981 */ /* 0x000ea2000c1e1100 */
[----:B------:R-:W-:Y:S02]  /*2b60*/  PLOP3.LUT P1, PT, PT, PT, UP1, 0x80, 0x8 ;  /* 0x000000000008781c */ /* 0x000fe40003f2f018 */
[CC--:B------:R-:W-:Y:S02]  /*2b70*/  IADD3 R92, P6, PT, R93.reuse, R198.reuse, RZ ;  /* 0x000000c65d5c7210 */ /* 0x0c0fe40007fde0ff */
[----:B------:R-:W-:Y:S02]  /*2b80*/  SEL R107, R168, R105, !P5 ;  /* 0x00000069a86b7207 */ /* 0x000fe40006800000 */
[----:B------:R-:W-:Y:S02]  /*2b90*/  ISETP.LT.AND P2, PT, R104, UR29, P1 ;  /* 0x0000001d68007c0c */ /* 0x000fe40008f41270 */
[----:B------:R-:W-:Y:S01]  /*2ba0*/  LEA.HI.X.SX32 R93, R93, R199, 0x1, P6 ;  /* 0x000000c75d5d7211 */ /* 0x000fe200030f0eff */
[----:B------:R-:W-:Y:S01]  /*2bb0*/  IMAD R107, R107, UR8, RZ ;  /* 0x000000086b6b7c24 */ /* 0x000fe2000f8e02ff */
[----:B------:R-:W-:-:S02]  /*2bc0*/  IADD3 R100, P6, PT, R101, R198, RZ ;  /* 0x000000c665647210 */ /* 0x000fc40007fde0ff */
[----:B------:R-:W-:Y:S02]  /*2bd0*/  LOP3.LUT R105, R5, 0x14, RZ, 0xfc, !PT ;  /* 0x0000001405697812 */ /* 0x000fe400078efcff */
[----:B------:R-:W-:Y:S02]  /*2be0*/  PLOP3.LUT P1, PT, PT, PT, UP1, 0x80, 0x8 ;  /* 0x000000000008781c */ /* 0x000fe40003f2f018 */
[----:B------:R-:W-:Y:S02]  /*2bf0*/  IADD3 R108, P3, PT, R109, R154, RZ ;  /* 0x0000009a6d6c7210 */ /* 0x000fe40007f7e0ff */
[----:B------:R-:W-:Y:S02]  /*2c00*/  LEA.HI.X.SX32 R101, R101, R199, 0x1, P6 ;  /* 0x000000c765657211 */ /* 0x000fe400030f0eff */
[----:B------:R-:W-:Y:S02]  /*2c10*/  PRMT R227, RZ, 0x7610, R227 ;  /* 0x00007610ffe37816 */ /* 0x000fe400000000e3 */
[----:B------:R-:W-:-:S02]  /*2c20*/  IADD3 R106, P6, PT, R107, R198, RZ ;  /* 0x000000c66b6a7210 */ /* 0x000fc40007fde0ff */
[----:B------:R-:W-:Y:S02]  /*2c30*/  ISETP.LT.AND P1, PT, R105, UR29, P1 ;  /* 0x0000001d69007c0c */ /* 0x000fe40008f21270 */
[----:B------:R-:W-:Y:S02]  /*2c40*/  LEA.HI.X.SX32 R109, R109, R155, 0x1, P3 ;  /* 0x0000009b6d6d7211 */ /* 0x000fe400018f0eff */
[----:B------:R-:W-:Y:S02]  /*2c50*/  ISETP.GE.AND P3, PT, R63, RZ, PT ;  /* 0x000000ff3f00720c */ /* 0x000fe40003f66270 */
[----:B------:R-:W-:Y:S01]  /*2c60*/  LEA.HI.X.SX32 R107, R107, R199, 0x1, P6 ;  /* 0x000000c76b6b7211 */ /* 0x000fe200030f0eff */
[----:B------:R-:W2:Y:S01]  /*2c70*/  @P2 LDG.E.U8 R227, desc[UR26][R108.64] ;  /* 0x0000001a6ce32981 */ /* 0x000ea2000c1e1100 */
[----:B------:R-:W-:Y:S02]  /*2c80*/  IADD3 R110, P6, PT, R111, R154, RZ ;  /* 0x0000009a6f6e7210 */ /* 0x000fe40007fde0ff */
[----:B------:R-:W-:-:S02]  /*2c90*/  LOP3.LUT R112, R5, 0x1c, RZ, 0xfc, !PT ;  /* 0x0000001c05707812 */ /* 0x000fc400078efcff */
[----:B------:R-:W-:Y:S02]  /*2ca0*/  PLOP3.LUT P2, PT, PT, PT, UP1, 0x80, 0x8 ;  /* 0x000000000008781c */ /* 0x000fe40003f4f018 */
[----:B------:R-:W-:Y:S02]  /*2cb0*/  PRMT R229, RZ, 0x7610, R229 ;  /* 0x00007610ffe57816 */ /* 0x000fe400000000e5 */
[----:B------:R-:W-:Y:S01]  /*2cc0*/  LEA.HI.X.SX32 R111, R111, R155, 0x1, P6 ;  /* 0x0000009b6f6f7211 */ /* 0x000fe200030f0eff */
[----:B------:R-:W-:Y:S01]  /*2cd0*/  IMAD.MOV.U32 R119, RZ, RZ, R113 ;  /* 0x000000ffff777224 */ /* 0x000fe200078e0071 */
[----:B------:R-:W-:-:S03]  /*2ce0*/  ISETP.LT.AND P2, PT, R112, UR29, P2 ;  /* 0x0000001d70007c0c */ /* 0x000fc60009741270 */
[----:B------:R-:W2:Y:S01]  /*2cf0*/  @P1 LDG.E.U8 R229, desc[UR26][R110.64] ;  /* 0x0000001a6ee51981 */ /* 0x000ea2000c1e1100 */
[----:B------:R-:W-:Y:S01]  /*2d00*/  IADD3 R116, P1, PT, R117, R154, RZ ;  /* 0x0000009a75747210 */ /* 0x000fe20007f3e0ff */
[----:B------:R-:W-:Y:S01]  /*2d10*/  @!P3 IMAD.MOV R119, RZ, RZ, -R119 ;  /* 0x000000ffff77b224 */ /* 0x000fe200078e0a77 */
[----:B------:R-:W-:Y:S02]  /*2d20*/  LOP3.LUT R113, R5, 0x24, RZ, 0xfc, !PT ;  /* 0x0000002405717812 */ /* 0x000fe400078efcff */
[----:B------:R-:W-:Y:S02]  /*2d30*/  PLOP3.LUT P3, PT, PT, PT, UP1, 0x80, 0x8 ;  /* 0x000000000008781c */ /* 0x000fe40003f6f018 */
[----:B------:R-:W-:Y:S02]  /*2d40*/  PRMT R231, RZ, 0x7610, R231 ;  /* 0x00007610ffe77816 */ /* 0x000fe400000000e7 */
[----:B------:R-:W-:Y:S02]  /*2d50*/  LEA.HI.X.SX32 R117, R117, R155, 0x1, P1 ;  /* 0x0000009b75757211 */ /* 0x000fe400008f0eff */
[----:B------:R-:W-:-:S03]  /*2d60*/  ISETP.LT.AND P3, PT, R113, UR29, P3 ;  /* 0x0000001d71007c0c */ /* 0x000fc60009f61270 */
[----:B------:R-:W2:Y:S01]  /*2d70*/  @P2 LDG.E.U8 R231, desc[UR26][R116.64] ;  /* 0x0000001a74e72981 */ /* 0x000ea2000c1e1100 */
[CC--:B------:R-:W-:Y:S02]  /*2d80*/  IADD3 R120, P2, PT, R121.reuse, R154.reuse, RZ ;  /* 0x0000009a79787210 */ /* 0x0c0fe40007f5e0ff */
[----:B------:R-:W-:Y:S02]  /*2d90*/  PRMT R233, RZ, 0x7610, R233 ;  /* 0x00007610ffe97816 */ /* 0x000fe400000000e9 */
[----:B------:R-:W-:Y:S02]  /*2da0*/  LEA.HI.X.SX32 R121, R121, R155, 0x1, P2 ;  /* 0x0000009b79797211 */ /* 0x000fe400010f0eff */
[----:B------:R-:W-:-:S03]  /*2db0*/  IADD3 R122, P2, PT, R123, R154, RZ ;  /* 0x0000009a7b7a7210 */ /* 0x000fc60007f5e0ff */
[----:B------:R-:W2:Y:S01]  /*2dc0*/  @P3 LDG.E.U8 R233, desc[UR26][R120.64] ;  /* 0x0000001a78e93981 */ /* 0x000ea2000c1e1100 */
[----:B------:R-:W-:Y:S02]  /*2dd0*/  ISETP.GE.AND P3, PT, R39, RZ, PT ;  /* 0x000000ff2700720c */ /* 0x000fe40003f66270 */
[-C--:B------:R-:W-:Y:S02]  /*2de0*/  LEA.HI.X.SX32 R123, R123, R155.reuse, 0x1, P2 ;  /* 0x0000009b7b7b7211 */ /* 0x080fe400010f0eff */
[----:B------:R-:W-:Y:S02]  /*2df0*/  IADD3 R128, P2, PT, R129, R154, RZ ;  /* 0x0000009a81807210 */ /* 0x000fe40007f5e0ff */
[----:B------:R-:W-:Y:S02]  /*2e00*/  LOP3.LUT R124, R5, 0x3c, RZ, 0xfc, !PT ;  /* 0x0000003c057c7812 */ /* 0x000fe400078efcff */
[----:B------:R-:W-:Y:S02]  /*2e10*/  LEA.HI.X.SX32 R129, R129, R155, 0x1, P2 ;  /* 0x0000009b81817211 */ /* 0x000fe400010f0eff */
[----:B------:R-:W-:Y:S01]  /*2e20*/  PLOP3.LUT P2, PT, PT, PT, UP1, 0x80, 0x8 ;  /* 0x000000000008781c */ /* 0x000fe20003f4f018 */
[----:B------:R-:W-:Y:S01]  /*2e30*/  IMAD.MOV.U32 R133, RZ, RZ, R132 ;  /* 0x000000ffff857224 */ /* 0x000fe200078e0084 */
[----:B------:R-:W-:Y:S01]  /*2e40*/  ISETP.GE.AND P6, PT, R3, RZ, PT ;  /* 0x000000ff0300720c */ /* 0x000fe20003fc6270 */
[----:B------:R-:W-:Y:S01]  /*2e50*/  IMAD R135, R126, 0x2, R135 ;  /* 0x000000027e877824 */ /* 0x000fe200078e0287 */
        /* <DEDUP_REMOVED lines=8> */
[----:B------:R-:W-:Y:S01]  /*2ee0*/  LEA.HI.X.SX32 R133, R135, R155, 0x1, P3 ;  /* 0x0000009b87857211 */ /* 0x000fe200018f0eff */
[----:B------:R-:W-:Y:S01]  /*2ef0*/  IMAD R135, R7, R126, RZ ;  /* 0x0000007e07877224 */ /* 0x000fe200078e02ff */
[----:B------:R-:W-:Y:S01]  /*2f00*/  PRMT R235, RZ, 0x7610, R235 ;  /* 0x00007610ffeb7816 */ /* 0x000fe200000000eb */
[----:B------:R-:W-:Y:S01]  /*2f10*/  @!P6 IMAD.MOV R115, RZ, RZ, -R115 ;  /* 0x000000ffff73e224 */ /* 0x000fe200078e0a73 */
[----:B------:R-:W-:Y:S01]  /*2f20*/  ISETP.GE.AND P3, PT, R43, RZ, PT ;  /* 0x000000ff2b00720c */ /* 0x000fe20003f66270 */
[----:B------:R-:W3:Y:S01]  /*2f30*/  @P2 LDG.E.U8 R239, desc[UR26][R132.64] ;  /* 0x0000001a84ef2981 */ /* 0x000ee2000c1e1100 */
[----:B------:R-:W-:Y:S02]  /*2f40*/  IADD3 R134, P2, PT, R135, R154, RZ ;  /* 0x0000009a87867210 */ /* 0x000fe40007f5e0ff */
[----:B------:R-:W-:Y:S01]  /*2f50*/  SEL R131, R168, R115, !P5 ;  /* 0x00000073a8837207 */ /* 0x000fe20006800000 */
[----:B------:R-:W3:Y:S01]  /*2f60*/  @P1 LDG.E.U8 R235, desc[UR26][R122.64] ;  /* 0x0000001a7aeb1981 */ /* 0x000ee2000c1e1100 */
[----:B------:R-:W-:-:S02]  /*2f70*/  LOP3.LUT R115, R5, 0x34, RZ, 0xfc, !PT ;  /* 0x0000003405737812 */ /* 0x000fc400078efcff */
[----:B------:R-:W-:Y:S02]  /*2f80*/  PLOP3.LUT P1, PT, PT, PT, UP1, 0x80, 0x8 ;  /* 0x000000000008781c */ /* 0x000fe40003f2f018 */
[----:B------:R-:W-:Y:S02]  /*2f90*/  LEA.HI.X.SX32 R135, R135, R155, 0x1, P2 ;  /* 0x0000009b87877211 */ /* 0x000fe400010f0eff */
[----:B------:R-:W-:Y:S01]  /*2fa0*/  PLOP3.LUT P2, PT, PT, PT, UP1, 0x80, 0x8 ;  /* 0x000000000008781c */ /* 0x000fe20003f4f018 */
[----:B------:R-:W-:Y:S01]  /*2fb0*/  IMAD.MOV.U32 R139, RZ, RZ, R138 ;  /* 0x000000ffff8b7224 */ /* 0x000fe200078e008a */
[----:B------:R-:W-:Y:S01]  /*2fc0*/  ISETP.LT.AND P1, PT, R115, UR29, P1 ;  /* 0x0000001d73007c0c */ /* 0x000fe20008f21270 */
[C---:B------:R-:W-:Y:S01]  /*2fd0*/  IMAD R140, R9.reuse, R126, RZ ;  /* 0x0000007e098c7224 */ /* 0x040fe200078e02ff */
[----:B------:R-:W-:Y:S01]  /*2fe0*/  ISETP.LT.AND P2, PT, R9, UR29, P2 ;  /* 0x0000001d09007c0c */ /* 0x000fe20009741270 */
[----:B------:R-:W-:Y:S01]  /*2ff0*/  @!P3 IMAD.MOV R139, RZ, RZ, -R139 ;  /* 0x000000ffff8bb224 */ /* 0x000fe200078e0a8b */
[----:B------:R-:W-:-:S02]  /*3000*/  SEL R119, R168, R119, !P5 ;  /* 0x00000077a8777207 */ /* 0x000fc40006800000 */
[----:B------:R-:W-:Y:S02]  /*3010*/  IADD3 R138, P3, PT, R140, R154, RZ ;  /* 0x0000009a8c8a7210 */ /* 0x000fe40007f7e0ff */
[----:B------:R-:W-:Y:S01]  /*3020*/  PRMT R237, RZ, 0x7610, R237 ;  /* 0x00007610ffed7816 */ /* 0x000fe200000000ed */
[----:B------:R-:W-:Y:S01]  /*3030*/  IMAD R119, R119, UR8, RZ ;  /* 0x0000000877777c24 */ /* 0x000fe2000f8e02ff */
[----:B------:R-:W-:Y:S02]  /*3040*/  PRMT R225, RZ, 0x7610, R225 ;  /* 0x00007610ffe17816 */ /* 0x000fe400000000e1 */
[----:B------:R-:W-:Y:S01]  /*3050*/  SEL R144, R168, R139, !P5 ;  /* 0x0000008ba8907207 */ /* 0x000fe20006800000 */
[----:B------:R-:W-:Y:S01]  /*3060*/  IMAD R143, R11, R126, RZ ;  /* 0x0000007e0b8f7224 */ /* 0x000fe200078e02ff */
[----:B------:R-:W-:Y:S01]  /*3070*/  LEA.HI.X.SX32 R139, R140, R155, 0x1, P3 ;  /* 0x0000009b8c8b7211 */ /* 0x000fe200018f0eff */
[----:B------:R-:W5:Y:S01]  /*3080*/  @P1 LDG.E.U8 R237, desc[UR26][R128.64] ;  /* 0x0000001a80ed1981 */ /* 0x000f62000c1e1100 */
[----:B------:R-:W-:Y:S01]  /*3090*/  PLOP3.LUT P1, PT, PT, PT, UP1, 0x80, 0x8 ;  /* 0x000000000008781c */ /* 0x000fe20003f2f018 */
[----:B------:R-:W-:Y:S01]  /*30a0*/  IMAD R131, R131, UR8, RZ ;  /* 0x0000000883837c24 */ /* 0x000fe2000f8e02ff */
[----:B------:R-:W-:Y:S01]  /*30b0*/  IADD3 R118, P6, PT, R119, R198, RZ ;  /* 0x000000c677767210 */ /* 0x000fe20007fde0ff */
[----:B------:R-:W5:Y:S01]  /*30c0*/  @P2 LDG.E.U8 R225, desc[UR26][R138.64] ;  /* 0x0000001a8ae12981 */ /* 0x000f62000c1e1100 */
[----:B------:R-:W-:-:S02]  /*30d0*/  ISETP.GE.AND P3, PT, R47, RZ, PT ;  /* 0x000000ff2f00720c */ /* 0x000fc40003f66270 */
[----:B------:R-:W-:Y:S02]  /*30e0*/  IADD3 R142, P2, PT, R143, R154, RZ ;  /* 0x0000009a8f8e7210 */ /* 0x000fe40007f5e0ff */
[----:B------:R-:W-:Y:S01]  /*30f0*/  ISETP.LT.AND P1, PT, R7, UR29, P1 ;  /* 0x0000001d07007c0c */ /* 0x000fe20008f21270 */
[----:B------:R-:W-:Y:S01]  /*3100*/  IMAD R137, R137, UR8, RZ ;  /* 0x0000000889897c24 */ /* 0x000fe2000f8e02ff */
[----:B------:R-:W-:Y:S02]  /*3110*/  LEA.HI.X.SX32 R119, R119, R199, 0x1, P6 ;  /* 0x000000c777777211 */ /* 0x000fe400030f0eff */
[-C--:B------:R-:W-:Y:S02]  /*3120*/  IADD3 R130, P6, PT, R131, R198.reuse, RZ ;  /* 0x000000c683827210 */ /* 0x080fe40007fde0ff */
[----:B------:R-:W-:Y:S02]  /*3130*/  LEA.HI.X.SX32 R143, R143, R155, 0x1, P2 ;  /* 0x0000009b8f8f7211 */ /* 0x000fe400010f0eff */
[----:B------:R-:W-:Y:S01]  /*3140*/  ISETP.GE.AND P2, PT, R36, RZ, PT ;  /* 0x000000ff2400720c */ /* 0x000fe20003f46270 */
[----:B------:R-:W-:Y:S01]  /*3150*/  IMAD R144, R144, UR8, RZ ;  /* 0x0000000890907c24 */ /* 0x000fe2000f8e02ff */
[----:B------:R-:W-:Y:S01]  /*3160*/  LEA.HI.X.SX32 R131, R131, R199, 0x1, P6 ;  /* 0x000000c783837211 */ /* 0x000fe200030f0eff */
[----:B------:R-:W-:Y:S01]  /*3170*/  IMAD.MOV.U32 R149, RZ, RZ, R141 ;  /* 0x000000ffff957224 */ /* 0x000fe200078e008d */
[----:B------:R-:W-:-:S02]  /*3180*/  IADD3 R136, P6, PT, R137, R198, RZ ;  /* 0x000000c689887210 */ /* 0x000fc40007fde0ff */
[----:B------:R-:W-:Y:S01]  /*3190*/  PRMT R202, RZ, 0x7610, R202 ;  /* 0x00007610ffca7816 */ /* 0x000fe200000000ca */
[----:B------:R-:W-:Y:S01]  /*31a0*/  @!P3 IMAD.MOV R149, RZ, RZ, -R149 ;  /* 0x000000ffff95b224 */ /* 0x000fe200078e0a95 */
[-C--:B------:R-:W-:Y:S02]  /*31b0*/  LEA.HI.X.SX32 R137, R137, R199.reuse, 0x1, P6 ;  /* 0x000000c789897211 */ /* 0x080fe400030f0eff */
[C---:B------:R-:W-:Y:S02]  /*31c0*/  IADD3 R140, P6, PT, R144.reuse, R198, RZ ;  /* 0x000000c6908c7210 */ /* 0x040fe40007fde0ff */
[----:B------:R-:W-:Y:S01]  /*31d0*/  ISETP.GE.AND P3, PT, R37, RZ, PT ;  /* 0x000000ff2500720c */ /* 0x000fe20003f66270 */
[----:B------:R-:W5:Y:S01]  /*31e0*/  @P1 LDG.E.U8 R202, desc[UR26][R134.64] ;  /* 0x0000001a86ca1981 */ /* 0x000f62000c1e1100 */
[----:B------:R-:W-:Y:S01]  /*31f0*/  PLOP3.LUT P1, PT, PT, PT, UP1, 0x80, 0x8 ;  /* 0x000000000008781c */ /* 0x000fe20003f2f018 */
[----:B------:R-:W-:Y:S01]  /*3200*/  @!P2 IMAD.MOV R173, RZ, RZ, -R173 ;  /* 0x000000ffffada224 */ /* 0x000fe200078e0aad */
[----:B------:R-:W-:-:S02]  /*3210*/  LEA.HI.X.SX32 R141, R144, R199, 0x1, P6 ;  /* 0x000000c7908d7211 */ /* 0x000fc400030f0eff */
[----:B------:R-:W-:Y:S02]  /*3220*/  SEL R149, R168, R149, !P5 ;  /* 0x00000095a8957207 */ /* 0x000fe40006800000 */
[-C--:B------:R-:W-:Y:S02]  /*3230*/  IADD3 R144, P2, PT, R145, R154.reuse, RZ ;  /* 0x0000009a91907210 */ /* 0x080fe40007f5e0ff */
[----:B------:R-:W-:Y:S01]  /*3240*/  ISETP.LT.AND P1, PT, R11, UR29, P1 ;  /* 0x0000001d0b007c0c */ /* 0x000fe20008f21270 */
[----:B------:R-:W-:Y:S01]  /*3250*/  IMAD R149, R149, UR8, RZ ;  /* 0x0000000895957c24 */ /* 0x000fe2000f8e02ff */
[----:B------:R-:W-:Y:S02]  /*3260*/  LEA.HI.X.SX32 R145, R145, R155, 0x1, P2 ;  /* 0x0000009b91917211 */ /* 0x000fe400010f0eff */
[----:B------:R-:W-:Y:S01]  /*3270*/  IADD3 R150, P2, PT, R151, R154, RZ ;  /* 0x0000009a97967210 */ /* 0x000fe20007f5e0ff */
[----:B------:R-:W-:Y:S01]  /*3280*/  @!P3 IMAD.MOV R175, RZ, RZ, -R175 ;  /* 0x000000ffffafb224 */ /* 0x000fe200078e0aaf */
[----:B------:R-:W-:-:S02]  /*3290*/  PRMT R223, RZ, 0x7610, R223 ;  /* 0x00007610ffdf7816 */ /* 0x000fc400000000df */
[----:B------:R-:W-:Y:S02]  /*32a0*/  IADD3 R146, P6, PT, R147, R154, RZ ;  /* 0x0000009a93927210 */ /* 0x000fe40007fde0ff */
[----:B------:R-:W-:Y:S02]  /*32b0*/  IADD3 R148, P3, PT, R149, R198, RZ ;  /* 0x000000c695947210 */ /* 0x000fe40007f7e0ff */
[-C--:B------:R-:W-:Y:S01]  /*32c0*/  LEA.HI.X.SX32 R151, R151, R155.reuse, 0x1, P2 ;  /* 0x0000009b97977211 */ /* 0x080fe200010f0eff */
[----:B------:R-:W-:Y:S01]  /*32d0*/  IMAD R157, R13, R126, RZ ;  /* 0x0000007e0d9d7224 */ /* 0x000fe200078e02ff */
[----:B------:R-:W-:Y:S01]  /*32e0*/  ISETP.GE.AND P2, PT, R51, RZ, PT ;  /* 0x000000ff3300720c */ /* 0x000fe20003f46270 */
[----:B------:R-:W5:Y:S01]  /*32f0*/  @P1 LDG.E.U8 R223, desc[UR26][R142.64] ;  /* 0x0000001a8edf1981 */ /* 0x000f62000c1e1100 */
[----:B------:R-:W-:Y:S02]  /*3300*/  LEA.HI.X.SX32 R147, R147, R155, 0x1, P6 ;  /* 0x0000009b93937211 */ /* 0x000fe400030f0eff */
[----:B------:R-:W-:-:S02]  /*3310*/  IADD3 R152, P6, PT, R153, R154, RZ ;  /* 0x0000009a99987210 */ /* 0x000fc40007fde0ff */
[----:B------:R-:W-:Y:S02]  /*3320*/  LEA.HI.X.SX32 R149, R149, R199, 0x1, P3 ;  /* 0x000000c795957211 */ /* 0x000fe400018f0eff */
[----:B------:R-:W-:Y:S02]  /*3330*/  ISETP.GE.AND P3, PT, R55, RZ, PT ;  /* 0x000000ff3700720c */ /* 0x000fe40003f66270 */
[----:B------:R-:W-:Y:S02]  /*3340*/  ISETP.GE.AND P1, PT, R40, RZ, PT ;  /* 0x000000ff2800720c */ /* 0x000fe40003f26270 */
[----:B------:R-:W-:Y:S02]  /*3350*/  LEA.HI.X.SX32 R153, R153, R155, 0x1, P6 ;  /* 0x0000009b99997211 */ /* 0x000fe400030f0eff */
[----:B------:R-:W-:Y:S01]  /*3360*/  IADD3 R154, P6, PT, R157, R154, RZ ;  /* 0x0000009a9d9a7210 */ /* 0x000fe20007fde0ff */
[----:B------:R-:W-:-:S03]  /*3370*/  @!P2 IMAD.MOV R156, RZ, RZ, -R156 ;  /* 0x000000ffff9ca224 */ /* 0x000fc600078e0a9c */
[----:B------:R-:W-:Y:S01]  /*3380*/  LEA.HI.X.SX32 R155, R157, R155, 0x1, P6 ;  /* 0x0000009b9d9b7211 */ /* 0x000fe200030f0eff */
[----:B------:R-:W-:Y:S01]  /*3390*/  IMAD.MOV.U32 R157, RZ, RZ, R125 ;  /* 0x000000ffff9d7224 */ /* 0x000fe200078e007d */
[----:B------:R-:W-:-:S03]  /*33a0*/  SEL R156, R168, R156, !P5 ;  /* 0x0000009ca89c7207 */ /* 0x000fc60006800000 */
[----:B------:R-:W-:Y:S02]  /*33b0*/  @!P3 IMAD.MOV R157, RZ, RZ, -R157 ;  /* 0x000000ffff9db224 */ /* 0x000fe400078e0a9d */
[----:B------:R-:W-:Y:S01]  /*33c0*/  @!P1 IMAD.MOV R177, RZ, RZ, -R177 ;  /* 0x000000ffffb19224 */ /* 0x000fe200078e0ab1 */
[----:B------:R-:W-:Y:S02]  /*33d0*/  ISETP.GE.AND P1, PT, R41, RZ, PT ;  /* 0x000000ff2900720c */ /* 0x000fe40003f26270 */
[----:B------:R-:W-:Y:S01]  /*33e0*/  SEL R159, R168, R157, !P5 ;  /* 0x0000009da89f7207 */ /* 0x000fe20006800000 */
[----:B------:R-:W-:Y:S01]  /*33f0*/  IMAD R157, R156, UR8, RZ ;  /* 0x000000089c9d7c24 */ /* 0x000fe2000f8e02ff */
[----:B------:R-:W-:-:S04]  /*3400*/  ISETP.GE.AND P2, PT, R45, RZ, PT ;  /* 0x000000ff2d00720c */ /* 0x000fc80003f46270 */
[C---:B------:R-:W-:Y:S02]  /*3410*/  IADD3 R156, P3, PT, R157.reuse, R198, RZ ;  /* 0x000000c69d9c7210 */ /* 0x040fe40007f7e0ff */
[----:B------:R-:W-:Y:S02]  /*3420*/  ISETP.GE.AND P6, PT, R44, RZ, PT ;  /* 0x000000ff2c00720c */ /* 0x000fe40003fc6270 */
[----:B------:R-:W-:Y:S01]  /*3430*/  LEA.HI.X.SX32 R157, R157, R199, 0x1, P3 ;  /* 0x000000c79d9d7211 */ /* 0x000fe200018f0eff */
[----:B------:R-:W-:Y:S01]  /*3440*/  @!P1 IMAD.MOV R179, RZ, RZ, -R179 ;  /* 0x000000ffffb39224 */ /* 0x000fe200078e0ab3 */
[----:B------:R-:W-:Y:S02]  /*3450*/  PLOP3.LUT P1, PT, PT, PT, UP1, 0x80, 0x8 ;  /* 0x000000000008781c */ /* 0x000fe40003f2f018 */
[----:B------:R-:W-:Y:S02]  /*3460*/  ISETP.GE.AND P3, PT, R60, RZ, PT ;  /* 0x000000ff3c00720c */ /* 0x000fe40003f66270 */
[----:B------:R-:W-:Y:S01]  /*3470*/  ISETP.LT.AND P1, PT, R13, UR29, P1 ;  /* 0x0000001d0d007c0c */ /* 0x000fe20008f21270 */
[----:B------:R-:W-:Y:S01]  /*3480*/  IMAD R159, R159, UR8, RZ ;  /* 0x000000089f9f7c24 */ /* 0x000fe2000f8e02ff */
[----:B------:R-:W-:Y:S01]  /*3490*/  PRMT R221, RZ, 0x7610, R221 ;  /* 0x00007610ffdd7816 */ /* 0x000fe200000000dd */
[----:B------:R-:W-:Y:S01]  /*34a0*/  @!P2 IMAD.MOV R183, RZ, RZ, -R183 ;  /* 0x000000ffffb7a224 */ /* 0x000fe200078e0ab7 */
[----:B------:R-:W-:Y:S01]  /*34b0*/  LOP3.LUT R125, R5, 0x6, RZ, 0xfc, !PT ;  /* 0x00000006057d7812 */ /* 0x000fe200078efcff */
[----:B------:R-:W-:Y:S01]  /*34c0*/  @!P6 IMAD.MOV R181, RZ, RZ, -R181 ;  /* 0x000000ffffb5e224 */ /* 0x000fe200078e0ab5 */
[----:B------:R-:W-:-:S02]  /*34d0*/  PLOP3.LUT P2, PT, PT, PT, UP1, 0x80, 0x8 ;  /* 0x000000000008781c */ /* 0x000fc40003f4f018 */
[----:B------:R-:W-:-:S03]  /*34e0*/  IADD3 R158, P6, PT, R159, R198, RZ ;  /* 0x000000c69f9e7210 */ /* 0x000fc60007fde0ff */
[----:B------:R-:W-:Y:S01]  /*34f0*/  @!P3 IMAD.MOV R174, RZ, RZ, -R174 ;  /* 0x000000ffffaeb224 */ /* 0x000fe200078e0aae */
[----:B------:R-:W-:Y:S01]  /*3500*/  ISETP.GE.AND P3, PT, R49, RZ, PT ;  /* 0x000000ff3100720c */ /* 0x000fe20003f66270 */
[----:B------:R-:W5:Y:S01]  /*3510*/  @P1 LDG.E.U8 R221, desc[UR26][R154.64] ;  /* 0x0000001a9add1981 */ /* 0x000f62000c1e1100 */
[----:B------:R-:W-:Y:S02]  /*3520*/  ISETP.LT.AND P2, PT, R125, UR29, P2 ;  /* 0x0000001d7d007c0c */ /* 0x000fe40009741270 */
[----:B------:R-:W-:Y:S02]  /*3530*/  LEA.HI.X.SX32 R159, R159, R199, 0x1, P6 ;  /* 0x000000c79f9f7211 */ /* 0x000fe400030f0eff */
[----:B------:R-:W-:Y:S02]  /*3540*/  ISETP.GE.AND P1, PT, R52, RZ, PT ;  /* 0x000000ff3400720c */ /* 0x000fe40003f26270 */
[----:B------:R-:W-:Y:S01]  /*3550*/  ISETP.GE.AND P6, PT, R48, RZ, PT ;  /* 0x000000ff3000720c */ /* 0x000fe20003fc6270 */
[----:B------:R-:W-:Y:S01]  /*3560*/  IMAD.MOV.U32 R185, RZ, RZ, R163 ;  /* 0x000000ffffb97224 */ /* 0x000fe200078e00a3 */
[----:B------:R-:W-:Y:S01]  /*3570*/  SEL R163, R168, R174, !P5 ;  /* 0x000000aea8a37207 */ /* 0x000fe20006800000 */
[----:B------:R-:W-:Y:S01]  /*3580*/  IMAD.MOV.U32 R187, RZ, RZ, R162 ;  /* 0x000000ffffbb7224 */ /* 0x000fe200078e00a2 */
[----:B------:R-:W-:Y:S01]  /*3590*/  PRMT R219, RZ, 0x7610, R219 ;  /* 0x00007610ffdb7816 */ /* 0x000fe200000000db */
[----:B------:R-:W-:Y:S01]  /*35a0*/  IMAD.MOV.U32 R189, RZ, RZ, R160 ;  /* 0x000000ffffbd7224 */ /* 0x000fe200078e00a0 */
[----:B------:R-:W-:Y:S01]  /*35b0*/  LOP3.LUT R160, R5, 0x16, RZ, 0xfc, !PT ;  /* 0x0000001605a07812 */ /* 0x000fe200078efcff */
[----:B------:R-:W-:Y:S01]  /*35c0*/  @!P3 IMAD.MOV R187, RZ, RZ, -R187 ;  /* 0x000000ffffbbb224 */ /* 0x000fe200078e0abb */
[----:B------:R-:W-:Y:S01]  /*35d0*/  PLOP3.LUT P3, PT, PT, PT, UP1, 0x80, 0x8 ;  /* 0x000000000008781c */ /* 0x000fe20003f6f018 */
[----:B------:R-:W-:Y:S01]  /*35e0*/  IMAD R163, R163, UR8, RZ ;  /* 0x00000008a3a37c24 */ /* 0x000fe2000f8e02ff */
[----:B------:R-:W5:Y:S01]  /*35f0*/  @P2 LDG.E.U8 R219, desc[UR26][R144.64] ;  /* 0x0000001a90db2981 */ /* 0x000f62000c1e1100 */
[----:B------:R-:W-:Y:S01]  /*3600*/  ISETP.GE.AND P2, PT, R53, RZ, PT ;  /* 0x000000ff3500720c */ /* 0x000fe20003f46270 */
[----:B------:R-:W-:Y:S01]  /*3610*/  @!P1 IMAD.MOV R189, RZ, RZ, -R189 ;  /* 0x000000ffffbd9224 */ /* 0x000fe200078e0abd */
[----:B------:R-:W-:Y:S01]  /*3620*/  ISETP.LT.AND P1, PT, R160, UR29, P3 ;  /* 0x0000001da0007c0c */ /* 0x000fe20009f21270 */
[----:B------:R-:W-:Y:S01]  /*3630*/  @!P6 IMAD.MOV R185, RZ, RZ, -R185 ;  /* 0x000000ffffb9e224 */ /* 0x000fe200078e0ab9 */
[----:B------:R-:W-:-:S02]  /*3640*/  IADD3 R162, P6, PT, R163, R198, RZ ;  /* 0x000000c6a3a27210 */ /* 0x000fc40007fde0ff */
[----:B------:R-:W-:Y:S02]  /*3650*/  ISETP.GE.AND P3, PT, R64, RZ, PT ;  /* 0x000000ff4000720c */ /* 0x000fe40003f66270 */
[----:B------:R-:W-:Y:S02]  /*3660*/  LEA.HI.X.SX32 R163, R163, R199, 0x1, P6 ;  /* 0x000000c7a3a37211 */ /* 0x000fe400030f0eff */
[----:B------:R-:W-:Y:S01]  /*3670*/  ISETP.GE.AND P6, PT, R56, RZ, PT ;  /* 0x000000ff3800720c */ /* 0x000fe20003fc6270 */
[----:B------:R-:W-:Y:S01]  /*3680*/  IMAD.MOV.U32 R191, RZ, RZ, R161 ;  /* 0x000000ffffbf7224 */ /* 0x000fe200078e00a1 */
[----:B------:R-:W-:-:S03]  /*3690*/  LOP3.LUT R161, R5, 0x26, RZ, 0xfc, !PT ;  /* 0x0000002605a17812 */ /* 0x000fc600078efcff */
[----:B------:R-:W-:Y:S01]  /*36a0*/  @!P2 IMAD.MOV R191, RZ, RZ, -R191 ;  /* 0x000000ffffbfa224 */ /* 0x000fe200078e0abf */
[----:B------:R-:W-:Y:S01]  /*36b0*/  PLOP3.LUT P2, PT, PT, PT, UP1, 0x80, 0x8 ;  /* 0x000000000008781c */ /* 0x000fe20003f4f018 */
[----:B------:R-:W-:Y:S02]  /*36c0*/  IMAD.MOV.U32 R193, RZ, RZ, R164 ;  /* 0x000000ffffc17224 */ /* 0x000fe400078e00a4 */
[----:B------:R-:W-:Y:S01]  /*36d0*/  @!P3 IMAD.MOV R172, RZ, RZ, -R172 ;  /* 0x000000ffffacb224 */ /* 0x000fe200078e0aac */
[----:B------:R-:W-:Y:S02]  /*36e0*/  ISETP.GE.AND P3, PT, R57, RZ, PT ;  /* 0x000000ff3900720c */ /* 0x000fe40003f66270 */
[----:B------:R-:W-:Y:S01]  /*36f0*/  ISETP.LT.AND P2, PT, R161, UR29, P2 ;  /* 0x0000001da1007c0c */ /* 0x000fe20009741270 */
[----:B------:R-:W-:Y:S01]  /*3700*/  @!P6 IMAD.MOV R193, RZ, RZ, -R193 ;  /* 0x000000ffffc1e224 */ /* 0x000fe200078e0ac1 */
[----:B------:R-:W-:Y:S02]  /*3710*/  SEL R172, R168, R172, !P5 ;  /* 0x000000aca8ac7207 */ /* 0x000fe40006800000 */
[----:B------:R-:W-:Y:S01]  /*3720*/  ISETP.GE.AND P6, PT, R61, RZ, PT ;  /* 0x000000ff3d00720c */ /* 0x000fe20003fc6270 */
[----:B------:R-:W-:Y:S01]  /*3730*/  IMAD.MOV.U32 R195, RZ, RZ, R167 ;  /* 0x000000ffffc37224 */ /* 0x000fe200078e00a7 */
[----:B------:R-:W-:Y:S01]  /*3740*/  PRMT R250, RZ, 0x7610, R250 ;  /* 0x00007610fffa7816 */ /* 0x000fe200000000fa */
[----:B------:R-:W-:-:S02]  /*3750*/  IMAD R167, R172, UR8, RZ ;  /* 0x00000008aca77c24 */ /* 0x000fc4000f8e02ff */
[----:B------:R-:W-:Y:S02]  /*3760*/  IMAD.MOV.U32 R197, RZ, RZ, R166 ;  /* 0x000000ffffc57224 */ /* 0x000fe400078e00a6 */
[----:B------:R-:W-:Y:S01]  /*3770*/  @!P3 IMAD.MOV R195, RZ, RZ, -R195 ;  /* 0x000000ffffc3b224 */ /* 0x000fe200078e0ac3 */
[C---:B------:R-:W-:Y:S01]  /*3780*/  IADD3 R166, P3, PT, R167.reuse, R198, RZ ;  /* 0x000000c6a7a67210 */ /* 0x040fe20007f7e0ff */
[----:B------:R-:W5:Y:S01]  /*3790*/  @P2 LDG.E.U8 R250, desc[UR26][R150.64] ;  /* 0x0000001a96fa2981 */ /* 0x000f62000c1e1100 */
[----:B------:R-:W-:Y:S02]  /*37a0*/  ISETP.GE.AND P2, PT, R62, RZ, PT ;  /* 0x000000ff3e00720c */ /* 0x000fe40003f46270 */
[----:B------:R-:W-:Y:S01]  /*37b0*/  PRMT R252, RZ, 0x7610, R252 ;  /* 0x00007610fffc7816 */ /* 0x000fe200000000fc */
[----:B------:R-:W-:Y:S01]  /*37c0*/  @!P6 IMAD.MOV R197, RZ, RZ, -R197 ;  /* 0x000000ffffc5e224 */ /* 0x000fe200078e0ac5 */
[----:B------:R-:W-:Y:S02]  /*37d0*/  LEA.HI.X.SX32 R167, R167, R199, 0x1, P3 ;  /* 0x000000c7a7a77211 */ /* 0x000fe400018f0eff */
[----:B------:R-:W-:-:S02]  /*37e0*/  ISETP.GE.AND P3, PT, R65, RZ, PT ;  /* 0x000000ff4100720c */ /* 0x000fc40003f66270 */
[----:B------:R-:W-:Y:S01]  /*37f0*/  ISETP.GE.AND P6, PT, R66, RZ, PT ;  /* 0x000000ff4200720c */ /* 0x000fe20003fc6270 */
[----:B------:R-:W5:Y:S01]  /*3800*/  @P1 LDG.E.U8 R252, desc[UR26][R146.64] ;  /* 0x0000001a92fc1981 */ /* 0x000f62000c1e1100 */
[----:B------:R-:W-:Y:S02]  /*3810*/  LOP3.LUT R164, R5, 0x36, RZ, 0xfc, !PT ;  /* 0x0000003605a47812 */ /* 0x000fe400078efcff */
[----:B------:R-:W-:Y:S01]  /*3820*/  PLOP3.LUT P1, PT, PT, PT, UP1, 0x80, 0x8 ;  /* 0x000000000008781c */ /* 0x000fe20003f2f018 */
[----:B------:R-:W-:Y:S01]  /*3830*/  @!P2 IMAD.MOV R169, RZ, RZ, -R169 ;  /* 0x000000ffffa9a224 */ /* 0x000fe200078e0aa9 */
[----:B------:R-:W-:Y:S02]  /*3840*/  SEL R173, R168, R173, !P5 ;  /* 0x000000ada8ad7207 */ /* 0x000fe40006800000 */
[----:B------:R-:W-:Y:S02]  /*3850*/  ISETP.LT.AND P1, PT, R164, UR29, P1 ;  /* 0x0000001da4007c0c */ /* 0x000fe40008f21270 */
[C---:B------:R-:W-:Y:S01]  /*3860*/  SEL R177, R168.reuse, R177, !P5 ;  /* 0x000000b1a8b17207 */ /* 0x040fe20006800000 */
[----:B------:R-:W-:Y:S01]  /*3870*/  @!P3 IMAD.MOV R170, RZ, RZ, -R170 ;  /* 0x000000ffffaab224 */ /* 0x000fe200078e0aaa */
[C---:B------:R-:W-:Y:S01]  /*3880*/  SEL R181, R168.reuse, R181, !P5 ;  /* 0x000000b5a8b57207 */ /* 0x040fe20006800000 */
[----:B------:R-:W-:Y:S01]  /*3890*/  @!P6 IMAD.MOV R171, RZ, RZ, -R171 ;  /* 0x000000ffffabe224 */ /* 0x000fe200078e0aab */
[----:B------:R-:W-:-:S02]  /*38a0*/  SEL R175, R168, R175, !P5 ;  /* 0x000000afa8af7207 */ /* 0x000fc40006800000 */
[C---:B------:R-:W-:Y:S02]  /*38b0*/  SEL R185, R168.reuse, R185, !P5 ;  /* 0x000000b9a8b97207 */ /* 0x040fe40006800000 */
[C---:B------:R-:W-:Y:S02]  /*38c0*/  SEL R189, R168.reuse, R189, !P5 ;  /* 0x000000bda8bd7207 */ /* 0x040fe40006800000 */
[C---:B------:R-:W-:Y:S01]  /*38d0*/  SEL R174, R168.reuse, R169, !P5 ;  /* 0x000000a9a8ae7207 */ /* 0x040fe20006800000 */
[----:B------:R-:W-:Y:S01]  /*38e0*/  IMAD R169, R173, UR8, RZ ;  /* 0x00000008ada97c24 */ /* 0x000fe2000f8e02ff */
[C---:B------:R-:W-:Y:S01]  /*38f0*/  SEL R193, R168.reuse, R193, !P5 ;  /* 0x000000c1a8c17207 */ /* 0x040fe20006800000 */
[----:B------:R-:W-:Y:S01]  /*3900*/  IMAD R173, R177, UR8, RZ ;  /* 0x00000008b1ad7c24 */ /* 0x000fe2000f8e02ff */
[----:B------:R-:W-:Y:S01]  /*3910*/  PRMT R248, RZ, 0x7610, R248 ;  /* 0x00007610fff87816 */ /* 0x000fe200000000f8 */
[----:B------:R-:W-:Y:S01]  /*3920*/  IMAD R177, R181, UR8, RZ ;  /* 0x00000008b5b17c24 */ /* 0x000fe2000f8e02ff */
[C---:B------:R-:W-:Y:S01]  /*3930*/  SEL R197, R168.reuse, R197, !P5 ;  /* 0x000000c5a8c57207 */ /* 0x040fe20006800000 */
[----:B------:R-:W-:Y:S01]  /*3940*/  IMAD R181, R185, UR8, RZ ;  /* 0x00000008b9b57c24 */ /* 0x000fe2000f8e02ff */
[----:B------:R-:W-:-:S02]  /*3950*/  SEL R170, R168, R170, !P5 ;  /* 0x000000aaa8aa7207 */ /* 0x000fc40006800000 */
[C---:B------:R-:W-:Y:S01]  /*3960*/  SEL R211, R168.reuse, R171, !P5 ;  /* 0x000000aba8d37207 */ /* 0x040fe20006800000 */
[----:B------:R-:W-:Y:S01]  /*3970*/  IMAD R171, R175, UR8, RZ ;  /* 0x00000008afab7c24 */ /* 0x000fe2000f8e02ff */
[C---:B------:R-:W-:Y:S01]  /*3980*/  SEL R179, R168.reuse, R179, !P5 ;  /* 0x000000b3a8b37207 */ /* 0x040fe20006800000 */
[----:B------:R-:W-:Y:S01]  /*3990*/  IMAD R185, R189, UR8, RZ ;  /* 0x00000008bdb97c24 */ /* 0x000fe2000f8e02ff */
[C---:B------:R-:W-:Y:S01]  /*39a0*/  SEL R183, R168.reuse, R183, !P5 ;  /* 0x000000b7a8b77207 */ /* 0x040fe20006800000 */
[----:B------:R-:W-:Y:S01]  /*39b0*/  IMAD R189, R193, UR8, RZ ;  /* 0x00000008c1bd7c24 */ /* 0x000fe2000f8e02ff */
[C---:B------:R-:W-:Y:S01]  /*39c0*/  SEL R187, R168.reuse, R187, !P5 ;  /* 0x000000bba8bb7207 */ /* 0x040fe20006800000 */
[----:B------:R-:W-:Y:S01]  /*39d0*/  IMAD R193, R197, UR8, RZ ;  /* 0x00000008c5c17c24 */ /* 0x000fe2000f8e02ff */
[C---:B------:R-:W-:Y:S01]  /*39e0*/  SEL R191, R168.reuse, R191, !P5 ;  /* 0x000000bfa8bf7207 */ /* 0x040fe20006800000 */
[----:B------:R-:W5:Y:S01]  /*39f0*/  @P1 LDG.E.U8 R248, desc[UR26][R152.64] ;  /* 0x0000001a98f81981 */ /* 0x000f62000c1e1100 */
[----:B------:R-:W-:Y:S01]  /*3a00*/  SEL R172, R168, R195, !P5 ;  /* 0x000000c3a8ac7207 */ /* 0x000fe20006800000 */
[----:B------:R-:W-:Y:S01]  /*3a10*/  IMAD R197, R170, UR8, RZ ;  /* 0x00000008aac57c24 */ /* 0x000fe2000f8e02ff */
[-C--:B------:R-:W-:Y:S01]  /*3a20*/  IADD3 R168, P1, PT, R169, R198.reuse, RZ ;  /* 0x000000c6a9a87210 */ /* 0x080fe20007f3e0ff */
[----:B------:R-:W-:Y:S01]  /*3a30*/  IMAD R175, R179, UR8, RZ ;  /* 0x00000008b3af7c24 */ /* 0x000fe2000f8e02ff */
[----:B------:R-:W-:Y:S01]  /*3a40*/  IADD3 R170, P2, PT, R171, R198, RZ ;  /* 0x000000c6abaa7210 */ /* 0x000fe20007f5e0ff */
[----:B------:R-:W-:-:S02]  /*3a50*/  IMAD R179, R183, UR8, RZ ;  /* 0x00000008b7b37c24 */ /* 0x000fc4000f8e02ff */
[----:B------:R-:W-:Y:S01]  /*3a60*/  IMAD R183, R187, UR8, RZ ;  /* 0x00000008bbb77c24 */ /* 0x000fe2000f8e02ff */
[-C--:B------:R-:W-:Y:S01]  /*3a70*/  LEA.HI.X.SX32 R169, R169, R199.reuse, 0x1, P1 ;  /* 0x000000c7a9a97211 */ /* 0x080fe200008f0eff */
[----:B------:R-:W-:Y:S01]  /*3a80*/  IMAD R187, R191, UR8, RZ ;  /* 0x00000008bfbb7c24 */ /* 0x000fe2000f8e02ff */
[----:B------:R-:W-:Y:S01]  /*3a90*/  LEA.HI.X.SX32 R171, R171, R199, 0x1, P2 ;  /* 0x000000c7abab7211 */ /* 0x000fe200010f0eff */
[----:B------:R-:W-:Y:S01]  /*3aa0*/  IMAD R195, R174, UR8, RZ ;  /* 0x00000008aec37c24 */ /* 0x000fe2000f8e02ff */
[-C--:B------:R-:W-:Y:S01]  /*3ab0*/  IADD3 R174, P2, PT, R175, R198.reuse, RZ ;  /* 0x000000c6afae7210 */ /* 0x080fe20007f5e0ff */
[----:B------:R-:W-:Y:S01]  /*3ac0*/  IMAD R191, R172, UR8, RZ ;  /* 0x00000008acbf7c24 */ /* 0x000fe2000f8e02ff */
[-C--:B------:R-:W-:Y:S02]  /*3ad0*/  IADD3 R172, P1, PT, R173, R198.reuse, RZ ;  /* 0x000000c6adac7210 */ /* 0x080fe40007f3e0ff */
[----:B------:R-:W-:Y:S01]  /*3ae0*/  IADD3 R176, P3, PT, R177, R198, RZ ;  /* 0x000000c6b1b07210 */ /* 0x000fe20007f7e0ff */
[----:B0-----:R-:W-:-:S04]  /*3af0*/  @!UP2 UIADD3 UR4, UPT, UPT, -UR6, 0x100000, URZ ;  /* 0x001000000604a890 */ /* 0x001fc8000fffe1ff */
[----:B------:R-:W-:Y:S02]  /*3b00*/  @!UP2 USHF.L.U32 UR5, UR4, 0xb, URZ ;  /* 0x0000000b0405a899 */ /* 0x000fe400080006ff */
[----:B------:R-:W-:Y:S01]  /*3b10*/  @!UP2 USHF.L.U32 UR4, UR4, 0x1, URZ ;  /* 0x000000010404a899 */ /* 0x000fe200080006ff */
[-C--:B------:R-:W-:Y:S02]  /*3b20*/  LEA.HI.X.SX32 R173, R173, R199.reuse, 0x1, P1 ;  /* 0x000000c7adad7211 */ /* 0x080fe400008f0eff */
[-C--:B------:R-:W-:Y:S02]  /*3b30*/  LEA.HI.X.SX32 R175, R175, R199.reuse, 0x1, P2 ;  /* 0x000000c7afaf7211 */ /* 0x080fe400010f0eff */
[----:B------:R-:W-:Y:S02]  /*3b40*/  LEA.HI.X.SX32 R177, R177, R199, 0x1, P3 ;  /* 0x000000c7b1b17211 */ /* 0x000fe400018f0eff */
[-C--:B------:R-:W-:Y:S02]  /*3b50*/  IADD3 R178, P1, PT, R179, R198.reuse, RZ ;  /* 0x000000c6b3b27210 */ /* 0x080fe40007f3e0ff */
[----:B------:R-:W-:-:S02]  /*3b60*/  IADD3 R180, P2, PT, R181, R198, RZ ;  /* 0x000000c6b5b47210 */ /* 0x000fc40007f5e0ff */
[-C--:B------:R-:W-:Y:S01]  /*3b70*/  IADD3 R182, P3, PT, R183, R198.reuse, RZ ;  /* 0x000000c6b7b67210 */ /* 0x080fe20007f7e0ff */
[----:B------:R-:W-:Y:S01]  /*3b80*/  VOTEU.ALL UP1, P4 ;  /* 0x0000000000ff7886 */ /* 0x000fe20002020000 */
[-C--:B------:R-:W-:Y:S02]  /*3b90*/  LEA.HI.X.SX32 R179, R179, R199.reuse, 0x1, P1 ;  /* 0x000000c7b3b37211 */ /* 0x080fe400008f0eff */
[-C--:B------:R-:W-:Y:S02]  /*3ba0*/  LEA.HI.X.SX32 R181, R181, R199.reuse, 0x1, P2 ;  /* 0x000000c7b5b57211 */ /* 0x080fe400010f0eff */
[----:B------:R-:W-:Y:S01]  /*3bb0*/  LEA.HI.X.SX32 R183, R183, R199, 0x1, P3 ;  /* 0x000000c7b7b77211 */ /* 0x000fe200018f0eff */
[----:B------:R-:W-:Y:S01]  /*3bc0*/  IMAD R211, R211, UR8, RZ ;  /* 0x00000008d3d37c24 */ /* 0x000fe2000f8e02ff */
[-C--:B------:R-:W-:Y:S01]  /*3bd0*/  IADD3 R184, P1, PT, R185, R198.reuse, RZ ;  /* 0x000000c6b9b87210 */ /* 0x080fe20007f3e0ff */
[----:B------:R0:W1:Y:S01]  /*3be0*/  @!UP1 SYNCS.EXCH.64 URZ, [UR13+0x4008], UR4 ;  /* 0x004008040dff95b2 */ /* 0x0000620008000100 */
[----:B------:R-:W-:-:S02]  /*3bf0*/  IADD3 R186, P2, PT, R187, R198, RZ ;  /* 0x000000c6bbba7210 */ /* 0x000fc40007f5e0ff */
[-C--:B------:R-:W-:Y:S01]  /*3c00*/  IADD3 R188, P3, PT, R189, R198.reuse, RZ ;  /* 0x000000c6bdbc7210 */ /* 0x080fe20007f7e0ff */
[----:B--2---:R2:W-:Y:S01]  /*3c10*/  STS.U8 [R67+UR13+0x800], R165 ;  /* 0x000800a543007988 */ /* 0x0045e2000800000d */
[-C--:B------:R-:W-:Y:S02]  /*3c20*/  LEA.HI.X.SX32 R185, R185, R199.reuse, 0x1, P1 ;  /* 0x000000c7b9b97211 */ /* 0x080fe400008f0eff */
[-C--:B------:R-:W-:Y:S02]  /*3c30*/  LEA.HI.X.SX32 R187, R187, R199.reuse, 0x1, P2 ;  /* 0x000000c7bbbb7211 */ /* 0x080fe400010f0eff */
[----:B------:R-:W-:Y:S02]  /*3c40*/  LEA.HI.X.SX32 R189, R189, R199, 0x1, P3 ;  /* 0x000000c7bdbd7211 */ /* 0x000fe400018f0eff */
[-C--:B------:R-:W-:Y:S02]  /*3c50*/  IADD3 R190, P1, PT, R191, R198.reuse, RZ ;  /* 0x000000c6bfbe7210 */ /* 0x080fe40007f3e0ff */
[----:B------:R-:W-:-:S02]  /*3c60*/  IADD3 R192, P2, PT, R193, R198, RZ ;  /* 0x000000c6c1c07210 */ /* 0x000fc40007f5e0ff */
[-C--:B------:R-:W-:Y:S02]  /*3c70*/  IADD3 R194, P3, PT, R195, R198.reuse, RZ ;  /* 0x000000c6c3c27210 */ /* 0x080fe40007f7e0ff */
[-C--:B------:R-:W-:Y:S02]  /*3c80*/  IADD3 R196, P5, PT, R197, R198.reuse, RZ ;  /* 0x000000c6c5c47210 */ /* 0x080fe40007fbe0ff */
[----:B------:R-:W-:Y:S02]  /*3c90*/  IADD3 R198, P6, PT, R211, R198, RZ ;  /* 0x000000c6d3c67210 */ /* 0x000fe40007fde0ff */
[----:B--2---:R-:W-:Y:S01]  /*3ca0*/  LOP3.LUT R165, R67, 0x10, RZ, 0x3c, !PT ;  /* 0x0000001043a57812 */ /* 0x004fe200078e3cff */
[----:B----4-:R2:W-:Y:S01]  /*3cb0*/  STS.U8 [R67+UR13], R209 ;  /* 0x000000d143007988 */ /* 0x0105e2000800000d */
[----:B------:R-:W-:Y:S02]  /*3cc0*/  PRMT R244, RZ, 0x7610, R244 ;  /* 0x00007610fff47816 */ /* 0x000fe400000000f4 */
[----:B------:R-:W-:Y:S01]  /*3cd0*/  PRMT R242, RZ, 0x7610, R242 ;  /* 0x00007610fff27816 */ /* 0x000fe200000000f2 */
[----:B---3--:R3:W-:Y:S01]  /*3ce0*/  STS.U8 [R67+UR13+0x200], R207 ;  /* 0x000200cf43007988 */ /* 0x0087e2000800000d */
[----:B------:R-:W-:-:S02]  /*3cf0*/  PRMT R240, RZ, 0x7610, R240 ;  /* 0x00007610fff07816 */ /* 0x000fc400000000f0 */
[----:B------:R-:W-:Y:S01]  /*3d00*/  PRMT R238, RZ, 0x7610, R238 ;  /* 0x00007610ffee7816 */ /* 0x000fe200000000ee */
[----:B------:R4:W-:Y:S01]  /*3d10*/  STS.U8 [R67+UR13+0x400], R205 ;  /* 0x000400cd43007988 */ /* 0x0009e2000800000d */
[----:B------:R-:W-:Y:S02]  /*3d20*/  PRMT R236, RZ, 0x7610, R236 ;  /* 0x00007610ffec7816 */ /* 0x000fe400000000ec */
[----:B------:R-:W-:Y:S01]  /*3d30*/  PRMT R234, RZ, 0x7610, R234 ;  /* 0x00007610ffea7816 */ /* 0x000fe200000000ea */
[----:B-----5:R5:W-:Y:S01]  /*3d40*/  STS.U8 [R67+UR13+0x600], R203 ;  /* 0x000600cb43007988 */ /* 0x020be2000800000d */
[----:B------:R-:W-:Y:S02]  /*3d50*/  PRMT R232, RZ, 0x7610, R232 ;  /* 0x00007610ffe87816 */ /* 0x000fe400000000e8 */
[-C--:B------:R-:W-:Y:S01]  /*3d60*/  LEA.HI.X.SX32 R191, R191, R199.reuse, 0x1, P1 ;  /* 0x000000c7bfbf7211 */ /* 0x080fe200008f0eff */
[----:B------:R0:W-:Y:S01]  /*3d70*/  STS.U8 [R67+UR13+0xa00], R214 ;  /* 0x000a00d643007988 */ /* 0x0001e2000800000d */
[----:B------:R-:W-:-:S02]  /*3d80*/  LEA.HI.X.SX32 R193, R193, R199, 0x1, P2 ;  /* 0x000000c7c1c17211 */ /* 0x000fc400010f0eff */
[-C--:B------:R-:W-:Y:S01]  /*3d90*/  LEA.HI.X.SX32 R195, R195, R199.reuse, 0x1, P3 ;  /* 0x000000c7c3c37211 */ /* 0x080fe200018f0eff */
[----:B------:R0:W-:Y:S01]  /*3da0*/  STS.U8 [R67+UR13+0xc00], R212 ;  /* 0x000c00d443007988 */ /* 0x0001e2000800000d */
[----:B------:R-:W-:Y:S02]  /*3db0*/  LEA.HI.X.SX32 R197, R197, R199, 0x1, P5 ;  /* 0x000000c7c5c57211 */ /* 0x000fe400028f0eff */
[----:B------:R-:W-:Y:S01]  /*3dc0*/  PRMT R230, RZ, 0x7610, R230 ;  /* 0x00007610ffe67816 */ /* 0x000fe200000000e6 */
[----:B------:R0:W-:Y:S01]  /*3dd0*/  STS.U8 [R67+UR13+0xe00], R210 ;  /* 0x000e00d243007988 */ /* 0x0001e2000800000d */
[----:B------:R-:W-:Y:S02]  /*3de0*/  PRMT R228, RZ, 0x7610, R228 ;  /* 0x00007610ffe47816 */ /* 0x000fe400000000e4 */
[----:B------:R-:W-:Y:S01]  /*3df0*/  PRMT R226, RZ, 0x7610, R226 ;  /* 0x00007610ffe27816 */ /* 0x000fe200000000e2 */
[----:B------:R0:W-:Y:S01]  /*3e00*/  STS.U8 [R165+UR13+0x80], R208 ;  /* 0x000080d0a5007988 */ /* 0x0001e2000800000d */
[----:B------:R-:W-:-:S02]  /*3e10*/  PRMT R224, RZ, 0x7610, R224 ;  /* 0x00007610ffe07816 */ /* 0x000fc400000000e0 */
[----:B------:R-:W-:Y:S01]  /*3e20*/  PRMT R222, RZ, 0x7610, R222 ;  /* 0x00007610ffde7816 */ /* 0x000fe200000000de */
[----:B------:R0:W-:Y:S01]  /*3e30*/  STS.U8 [R165+UR13+0x280], R206 ;  /* 0x000280cea5007988 */ /* 0x0001e2000800000d */
[----:B------:R-:W-:Y:S02]  /*3e40*/  PRMT R220, RZ, 0x7610, R220 ;  /* 0x00007610ffdc7816 */ /* 0x000fe400000000dc */
[----:B------:R-:W-:Y:S01]  /*3e50*/  PRMT R218, RZ, 0x7610, R218 ;  /* 0x00007610ffda7816 */ /* 0x000fe200000000da */
[----:B------:R0:W-:Y:S01]  /*3e60*/  STS.U8 [R165+UR13+0x480], R204 ;  /* 0x000480cca5007988 */ /* 0x0001e2000800000d */
[----:B------:R-:W-:Y:S02]  /*3e70*/  PRMT R216, RZ, 0x7610, R216 ;  /* 0x00007610ffd87816 */ /* 0x000fe400000000d8 */
[----:B------:R-:W-:Y:S01]  /*3e80*/  LEA.HI.X.SX32 R199, R211, R199, 0x1, P6 ;  /* 0x000000c7d3c77211 */ /* 0x000fe200030f0eff */
[----:B------:R0:W-:Y:S01]  /*3e90*/  STS.U8 [R165+UR13+0x680], R241 ;  /* 0x000680f1a5007988 */ /* 0x0001e2000800000d */
[----:B------:R-:W-:-:S02]  /*3ea0*/  PRMT R217, RZ, 0x7610, R217 ;  /* 0x00007610ffd97816 */ /* 0x000fc400000000d9 */
[----:B------:R-:W-:Y:S01]  /*3eb0*/  PRMT R215, RZ, 0x7610, R215 ;  /* 0x00007610ffd77816 */ /* 0x000fe200000000d7 */
[----:B------:R0:W-:Y:S01]  /*3ec0*/  STS.U8 [R165+UR13+0xa80], R247 ;  /* 0x000a80f7a5007988 */ /* 0x0001e2000800000d */
[----:B------:R-:W-:Y:S02]  /*3ed0*/  PRMT R213, RZ, 0x7610, R213 ;  /* 0x00007610ffd57816 */ /* 0x000fe400000000d5 */
[----:B------:R-:W-:Y:S01]  /*3ee0*/  PRMT R211, RZ, 0x7610, R211 ;  /* 0x00007610ffd37816 */ /* 0x000fe200000000d3 */
[----:B------:R-:W5:Y:S01]  /*3ef0*/  @P0 LDG.E.U8 R244, desc[UR26][R68.64] ;  /* 0x0000001a44f40981 */ /* 0x000f62000c1e1100 */
[----:B--2---:R-:W-:Y:S02]  /*3f00*/  PRMT R209, RZ, 0x7610, R209 ;  /* 0x00007610ffd17816 */ /* 0x004fe400000000d1 */
[----:B---3--:R-:W-:Y:S01]  /*3f10*/  PRMT R207, RZ, 0x7610, R207 ;  /* 0x00007610ffcf7816 */ /* 0x008fe200000000cf */
[----:B------:R-:W2:Y:S01]  /*3f20*/  @P0 LDG.E.U8 R242, desc[UR26][R76.64] ;  /* 0x0000001a4cf20981 */ /* 0x000ea2000c1e1100 */
[----:B----4-:R-:W-:-:S02]  /*3f30*/  PRMT R205, RZ, 0x7610, R205 ;  /* 0x00007610ffcd7816 */ /* 0x010fc400000000cd */
[----:B-----5:R-:W-:Y:S01]  /*3f40*/  PRMT R203, RZ, 0x7610, R203 ;  /* 0x00007610ffcb7816 */ /* 0x020fe200000000cb */
[----:B------:R-:W3:Y:S01]  /*3f50*/  @P0 LDG.E.U8 R240, desc[UR26][R84.64] ;  /* 0x0000001a54f00981 */ /* 0x000ee2000c1e1100 */
[----:B0-----:R-:W-:Y:S02]  /*3f60*/  PRMT R214, RZ, 0x7610, R214 ;  /* 0x00007610ffd67816 */ /* 0x001fe400000000d6 */
[----:B------:R-:W-:Y:S01]  /*3f70*/  PRMT R212, RZ, 0x7610, R212 ;  /* 0x00007610ffd47816 */ /* 0x000fe200000000d4 */
[----:B------:R-:W4:Y:S01]  /*3f80*/  @P0 LDG.E.U8 R238, desc[UR26][R92.64] ;  /* 0x0000001a5cee0981 */ /* 0x000f22000c1e1100 */
[----:B------:R-:W-:Y:S02]  /*3f90*/  PRMT R210, RZ, 0x7610, R210 ;  /* 0x00007610ffd27816 */ /* 0x000fe400000000d2 */
[----:B------:R-:W-:Y:S01]  /*3fa0*/  PRMT R208, RZ, 0x7610, R208 ;  /* 0x00007610ffd07816 */ /* 0x000fe200000000d0 */
[----:B------:R-:W5:Y:S01]  /*3fb0*/  @P0 LDG.E.U8 R236, desc[UR26][R100.64] ;  /* 0x0000001a64ec0981 */ /* 0x000f62000c1e1100 */
[----:B------:R-:W-:-:S02]  /*3fc0*/  PRMT R206, RZ, 0x7610, R206 ;  /* 0x00007610ffce7816 */ /* 0x000fc400000000ce */
[----:B------:R-:W-:Y:S01]  /*3fd0*/  PRMT R204, RZ, 0x7610, R204 ;  /* 0x00007610ffcc7816 */ /* 0x000fe200000000cc */
[----:B------:R-:W5:Y:S01]  /*3fe0*/  @P0 LDG.E.U8 R234, desc[UR26][R106.64] ;  /* 0x0000001a6aea0981 */ /* 0x000f62000c1e1100 */
[----:B------:R-:W-:Y:S02]  /*3ff0*/  PRMT R241, RZ, 0x7610, R241 ;  /* 0x00007610fff17816 */ /* 0x000fe400000000f1 */
[----:B------:R-:W-:Y:S01]  /*4000*/  PRMT R247, RZ, 0x7610, R247 ;  /* 0x00007610fff77816 */ /* 0x000fe200000000f7 */
[----:B------:R-:W5:Y:S04]  /*4010*/  @P0 LDG.E.U8 R232, desc[UR26][R118.64] ;  /* 0x0000001a76e80981 */ /* 0x000f68000c1e1100 */
        /* <DEDUP_REMOVED lines=24> */
[----:B------:R0:W-:Y:S04]  /*41a0*/  STS.U8 [R165+UR13+0x880], R200 ;  /* 0x000880c8a5007988 */ /* 0x0001e8000800000d */
[----:B------:R-:W-:Y:S01]  /*41b0*/  STS.U8 [R165+UR13+0xc80], R245 ;  /* 0x000c80f5a5007988 */ /* 0x000fe2000800000d */
[----:B0-----:R-:W-:-:S03]  /*41c0*/  LOP3.LUT R200, R67, 0x20, RZ, 0x3c, !PT ;  /* 0x0000002043c87812 */ /* 0x001fc600078e3cff */
[----:B------:R-:W-:Y:S04]  /*41d0*/  STS.U8 [R165+UR13+0xe80], R243 ;  /* 0x000e80f3a5007988 */ /* 0x000fe8000800000d */
[----:B------:R0:W-:Y:S04]  /*41e0*/  STS.U8 [R200+UR13+0x100], R201 ;  /* 0x000100c9c8007988 */ /* 0x0001e8000800000d */
[----:B------:R1:W-:Y:S01]  /*41f0*/  STS.U8 [R200+UR13+0x300], R227 ;  /* 0x000300e3c8007988 */ /* 0x0003e2000800000d */
[----:B0-----:R-:W-:-:S03]  /*4200*/  LOP3.LUT R201, R67, 0x30, RZ, 0x3c, !PT ;  /* 0x0000003043c97812 */ /* 0x001fc600078e3cff */
[----:B------:R0:W-:Y:S04]  /*4210*/  STS.U8 [R200+UR13+0x500], R229 ;  /* 0x000500e5c8007988 */ /* 0x0001e8000800000d */
        /* <DEDUP_REMOVED lines=13> */
[----:B------:R0:W-:Y:S01]  /*42f0*/  STS.U8 [R67+UR13+0x1000], R246 ;  /* 0x001000f643007988 */ /* 0x0001e2000800000d */
[----:B------:R-:W-:-:S04]  /*4300*/  UISETP.NE.U32.AND UP1, UPT, UR7, URZ, UPT ;  /* 0x000000ff0700728c */ /* 0x000fc8000bf25070 */
[----:B------:R-:W-:Y:S02]  /*4310*/  UISETP.LT.OR UP2, UPT, UR31, 0x40, UP1 ;  /* 0x000000401f00788c */ /* 0x000fe40008f41670 */
[----:B------:R-:W-:Y:S01]  /*4320*/  UISETP.GE.AND UP3, UPT, UR31, 0x80, UPT ;  /* 0x000000801f00788c */ /* 0x000fe2000bf66270 */
[----:B------:R0:W-:Y:S04]  /*4330*/  STS.U8 [R67+UR13+0x1200], R244 ;  /* 0x001200f443007988 */ /* 0x0001e8000800000d */
[----:B--2---:R0:W-:Y:S04]  /*4340*/  STS.U8 [R67+UR13+0x1400], R242 ;  /* 0x001400f243007988 */ /* 0x0041e8000800000d */
[----:B---3--:R0:W-:Y:S04]  /*4350*/  STS.U8 [R67+UR13+0x1600], R240 ;  /* 0x001600f043007988 */ /* 0x0081e8000800000d */
[----:B----4-:R0:W-:Y:S04]  /*4360*/  STS.U8 [R67+UR13+0x1800], R238 ;  /* 0x001800ee43007988 */ /* 0x0101e8000800000d */
[----:B-----5:R0:W-:Y:S04]  /*4370*/  STS.U8 [R67+UR13+0x1a00], R236 ;  /* 0x001a00ec43007988 */ /* 0x0201e8000800000d */
        /* <DEDUP_REMOVED lines=26> */
[----:B-1----:R1:W-:Y:S06]  /*4520*/  MEMBAR.ALL.CTA ;  /* 0x0000000000007992 */ /* 0x0023ec0000008000 */
[----:B-1----:R-:W1:Y:S02]  /*4530*/  FENCE.VIEW.ASYNC.S ;  /* 0x00000000000073c6 */ /* 0x002e640000000000 */
[----:B-1----:R-:W-:Y:S06]  /*4540*/  BAR.SYNC.DEFER_BLOCKING 0x0 ;  /* 0x0000000000007b1d */ /* 0x002fec0000010000 */
[----:B------:R-:W-:Y:S05]  /*4550*/  BRA.U UP2, `(.L_x_6) ;  /* 0x0000000102687547 */ /* 0x000fea000b800000 */
[----:B------:R-:W-:Y:S02]  /*4560*/  UIADD3 UR4, UPT, UPT, UR13, 0x1000, URZ ;  /* 0x000010000d047890 */ /* 0x000fe4000fffe0ff */
[----:B------:R-:W-:Y:S02]  /*4570*/  USHF.R.U32.HI UR6, URZ, 0x4, UR13 ;  /* 0x00000004ff067899 */ /* 0x000fe4000801160d */
[----:B------:R-:W-:Y:S02]  /*4580*/  USHF.R.U32.HI UR4, URZ, 0x4, UR4 ;  /* 0x00000004ff047899 */ /* 0x000fe40008011604 */
[----:B------:R-:W-:Y:S02]  /*4590*/  USGXT.U32 UR6, UR6, 0xe ;  /* 0x0000000e0606789a */ /* 0x000fe40008000000 */
[----:B------:R-:W-:Y:S01]  /*45a0*/  USGXT.U32 UR8, UR4, 0xe ;  /* 0x0000000e0408789a */ /* 0x000fe20008000000 */
[----:B------:R-:W-:Y:S01]  /*45b0*/  UMOV UR10, 0xffffff80 ;  /* 0xffffff80000a7882 */ /* 0x000fe20000000000 */
[----:B------:R-:W-:Y:S01]  /*45c0*/  UMOV UR11, 0x7fffbfdf ;  /* 0x7fffbfdf000b7882 */ /* 0x000fe20000000000 */
[----:B------:R-:W-:Y:S01]  /*45d0*/  UMOV UR16, 0xfffffffe ;  /* 0xfffffffe00107882 */ /* 0x000fe20000000000 */
[----:B------:R-:W-:Y:S01]  /*45e0*/  UMOV UR17, 0x7fffbfdf ;  /* 0x7fffbfdf00117882 */ /* 0x000fe20000000000 */
[----:B------:R-:W-:Y:S01]  /*45f0*/  UMOV UR7, URZ ;  /* 0x000000ff00077c82 */ /* 0x000fe20008000000 */
[----:B------:R-:W-:Y:S01]  /*4600*/  UMOV UR9, URZ ;  /* 0x000000ff00097c82 */ /* 0x000fe20008000000 */
[----:B------:R-:W-:-:S02]  /*4610*/  UIADD3.64 UR10, UPT, UPT, UR6, -UR10, URZ ;  /* 0x8000000a060a7297 */ /* 0x000fc4000fffe0ff */
[----:B------:R-:W-:Y:S01]  /*4620*/  UIADD3.64 UR16, UPT, UPT, UR8, -UR16, URZ ;  /* 0x8000001008107297 */ /* 0x000fe2000fffe0ff */
[----:B------:R-:W-:Y:S01]  /*4630*/  UMOV UR18, 0x0 ;  /* 0x0000000000127882 */ /* 0x000fe20000000000 */
[----:B------:R-:W-:Y:S01]  /*4640*/  UMOV UR19, 0x4108010 ;  /* 0x0410801000137882 */ /* 0x000fe20000000000 */
[----:B------:R-:W-:Y:S01]  /*4650*/  UMOV UR4, UR15 ;  /* 0x0000000f00047c82 */ /* 0x000fe20008000000 */
[----:B------:R-:W-:Y:S01]  /*4660*/  UMOV UR5, URZ ;  /* 0x000000ff00057c82 */ /* 0x000fe20008000000 */
[----:B------:R-:W-:Y:S01]  /*4670*/  UMOV UR7, 0x80004020 ;  /* 0x8000402000077882 */ /* 0x000fe20000000000 */
[----:B------:R-:W-:Y:S01]  /*4680*/  UMOV UR9, 0x80004020 ;  /* 0x8000402000097882 */ /* 0x000fe20000000000 */
[----:B------:R-:W-:Y:S01]  /*4690*/  UMOV UR20, 0x0 ;  /* 0x0000000000147882 */ /* 0x000fe20000000000 */
[----:B------:R-:W-:Y:S01]  /*46a0*/  UMOV UR21, 0x4108010 ;  /* 0x0410801000157882 */ /* 0x000fe20000000000 */
[----:B------:R-:W-:Y:S01]  /*46b0*/  UMOV UR4, UR4 ;  /* 0x0000000400047c82 */ /* 0x000fe20008000000 */
[----:B------:R1:W-:Y:S01]  /*46c0*/  UTCQMMA gdesc[UR6], gdesc[UR8], tmem[UR12], tmem[UR18], idesc[UR19], !UPT ;  /* 0x00ff1208060075ea */ /* 0x0003e2000f80030c */
[----:B------:R1:W-:Y:S01]  /*46d0*/  UTCQMMA gdesc[UR10], gdesc[UR16], tmem[UR12], tmem[UR20], idesc[UR21], UPT ;  /* 0x00ff14100a0075ea */ /* 0x0003e2000b80030c */
[----:B------:R1:W-:Y:S01]  /*46e0*/  UTCBAR [UR4], URZ ;  /* 0x000000ff040073e9 */ /* 0x0003e200080000ff */
[----:B------:R-:W-:Y:S01]  /*46f0*/  NOP ;  /* 0x0000000000007918 */ /* 0x000fe20000000000 */
.L_x_6:
[----:B-1----:R-:W-:Y:S01]  /*4700*/  UMOV UR4, URZ ;  /* 0x000000ff00047c82 */ /* 0x002fe20008000000 */
[----:B------:R-:W-:Y:S05]  /*4710*/  BRA.U !UP3, `(.L_x_7) ;  /* 0x000000190bd47547 */ /* 0x000fea000b800000 */
[----:B------:R-:W-:Y:S01]  /*4720*/  USHF.R.S32.HI UR4, URZ, 0x1f, UR31 ;  /* 0x0000001fff047899 */ /* 0x000fe2000801141f */
[----:B0-----:R-:W-:Y:S01]  /*4730*/  IMAD.SHL.U32 R203, R126, 0x40, RZ ;  /* 0x000000407ecb7824 */ /* 0x001fe200078e00ff */
[----:B------:R-:W-:Y:S01]  /*4740*/  UIADD3 UR5, UPT, UPT, UR13, 0x2000, URZ ;  /* 0x000020000d057890 */ /* 0x000fe2000fffe0ff */
[----:B------:R-:W-:Y:S01]  /*4750*/  IMAD.SHL.U32 R205, R127, 0x40, RZ ;  /* 0x000000407fcd7824 */ /* 0x000fe200078e00ff */
[----:B------:R-:W-:Y:S01]  /*4760*/  ULEA.HI UR4, UR4, UR31, URZ, 0x6 ;  /* 0x0000001f04047291 */ /* 0x000fe2000f8f30ff */
[----:B------:R-:W-:Y:S01]  /*4770*/  IMAD.MOV.U32 R126, RZ, RZ, RZ ;  /* 0x000000ffff7e7224 */ /* 0x000fe200078e00ff */
[----:B------:R-:W-:Y:S01]  /*4780*/  UIADD3 UR6, UPT, UPT, UR13, 0x3000, URZ ;  /* 0x000030000d067890 */ /* 0x000fe2000fffe0ff */
[----:B------:R-:W-:Y:S01]  /*4790*/  SHF.R.S32.HI R202, RZ, 0x1f, R203 ;  /* 0x0000001fffca7819 */ /* 0x000fe200000114cb */
[----:B------:R-:W-:Y:S01]  /*47a0*/  USHF.R.S32.HI UR4, URZ, 0x6, UR4 ;  /* 0x00000006ff047899 */ /* 0x000fe20008011404 */
[----:B------:R-:W-:Y:S01]  /*47b0*/  SHF.R.S32.HI R204, RZ, 0x1f, R205 ;  /* 0x0000001fffcc7819 */ /* 0x000fe200000114cd */
[----:B------:R-:W-:-:S02]  /*47c0*/  USHF.R.U32.HI UR5, URZ, 0x4, UR5 ;  /* 0x00000004ff057899 */ /* 0x000fc40008011605 */
[----:B------:R-:W-:Y:S02]  /*47d0*/  USHF.R.U32.HI UR8, URZ, 0x4, UR6 ;  /* 0x00000004ff087899 */ /* 0x000fe40008011606 */
[----:B------:R-:W-:Y:S02]  /*47e0*/  UISETP.LT.AND UP2, UPT, UR4, 0x2, UPT ;  /* 0x000000020400788c */ /* 0x000fe4000bf41270 */
[----:B------:R-:W-:Y:S02]  /*47f0*/  USGXT.U32 UR6, UR5, 0xe ;  /* 0x0000000e0506789a */ /* 0x000fe40008000000 */
[----:B------:R-:W-:Y:S02]  /*4800*/  USGXT.U32 UR8, UR8, 0xe ;  /* 0x0000000e0808789a */ /* 0x000fe40008000000 */
[----:B------:R-:W-:Y:S01]  /*4810*/  USEL UR4, UR4, 0x2, !UP2 ;  /* 0x0000000204047887 */ /* 0x000fe2000d000000 */
[----:B------:R-:W-:Y:S01]  /*4820*/  UMOV UR16, 0xffffff80 ;  /* 0xffffff8000107882 */ /* 0x000fe20000000000 */
[----:B------:R-:W-:Y:S01]  /*4830*/  UMOV UR17, 0x7fffbfdf ;  /* 0x7fffbfdf00117882 */ /* 0x000fe20000000000 */
[----:B------:R-:W-:Y:S01]  /*4840*/  UMOV UR18, 0xfffffffe ;  /* 0xfffffffe00127882 */ /* 0x000fe20000000000 */
[----:B------:R-:W-:Y:S01]  /*4850*/  UMOV UR19, 0x7fffbfdf ;  /* 0x7fffbfdf00137882 */ /* 0x000fe20000000000 */
[----:B------:R-:W-:Y:S01]  /*4860*/  UMOV UR7, URZ ;  /* 0x000000ff00077c82 */ /* 0x000fe20008000000 */
[----:B------:R-:W-:Y:S01]  /*4870*/  UMOV UR9, URZ ;  /* 0x000000ff00097c82 */ /* 0x000fe20008000000 */
[----:B------:R-:W-:-:S02]  /*4880*/  UIADD3 UR29, UPT, UPT, UR29, -0x40, URZ ;  /* 0xffffffc01d1d7890 */ /* 0x000fc4000fffe0ff */
[----:B------:R-:W-:Y:S02]  /*4890*/  UIADD3.64 UR16, UPT, UPT, UR6, -UR16, URZ ;  /* 0x8000001006107297 */ /* 0x000fe4000fffe0ff */
[----:B------:R-:W-:Y:S02]  /*48a0*/  UIADD3.64 UR18, UPT, UPT, UR8, -UR18, URZ ;  /* 0x8000001208127297 */ /* 0x000fe4000fffe0ff */
[----:B------:R-:W-:Y:S01]  /*48b0*/  UIADD3 UR28, UPT, UPT, UR4, -0x1, URZ ;  /* 0xffffffff041c7890 */ /* 0x000fe2000fffe0ff */
[----:B------:R-:W-:Y:S01]  /*48c0*/  UMOV UR30, 0x1 ;  /* 0x00000001001e7882 */ /* 0x000fe20000000000 */
[----:B------:R-:W-:-:S10]  /*48d0*/  UMOV UR5, URZ ;  /* 0x000000ff00057c82 */ /* 0x000fd40008000000 */
.L_x_10:
[C---:B------:R-:W-:Y:S01]  /*48e0*/  IADD3 R118, P2, PT, R205.reuse, R118, RZ ;  /* 0x00000076cd767210 */ /* 0x040fe20007f5e0ff */
[----:B------:R-:W-:Y:S01]  /*48f0*/  IMAD.U32 R126, R126, -0x80000000, RZ ;  /* 0x800000007e7e7824 */ /* 0x000fe200078e00ff */
[C---:B------:R-:W-:Y:S02]  /*4900*/  IADD3 R166, P1, PT, R205.reuse, R166, RZ ;  /* 0x000000a6cda67210 */ /* 0x040fe40007f3e0ff */
[C---:B------:R-:W-:Y:S01]  /*4910*/  IADD3 R198, P6, PT, R205.reuse, R198, RZ ;  /* 0x000000c6cdc67210 */ /* 0x040fe20007fde0ff */
[C---:B------:R-:W-:Y:S01]  /*4920*/  IMAD.X R119, R204.reuse, 0x1, R119, P2 ;  /* 0x00000001cc777824 */ /* 0x040fe200010e0677 */
        /* <DEDUP_REMOVED lines=22> */
[----:B------:R-:W-:Y:S01]  /*4a90*/  IADD3 R100, P5, PT, R205, R100, RZ ;  /* 0x00000064cd647210 */ /* 0x000fe20007fbe0ff */
[C---:B------:R-:W-:Y:S01]  /*4aa0*/  IMAD.X R69, R204.reuse, 0x1, R69, P2 ;  /* 0x00000001cc457824 */ /* 0x040fe200010e0645 */
[----:B------:R-:W-:Y:S01]  /*4ab0*/  IADD3 R132, P2, PT, R203, R132, RZ ;  /* 0x00000084cb847210 */ /* 0x000fe20007f5e0ff */
[C---:B------:R-:W-:Y:S01]  /*4ac0*/  IMAD.X R159, R204.reuse, 0x1, R159, P3 ;  /* 0x00000001cc9f7824 */ /* 0x040fe200018e069f */
[C---:B------:R-:W-:Y:S01]  /*4ad0*/  IADD3 R156, P1, PT, R205.reuse, R156, RZ ;  /* 0x0000009ccd9c7210 */ /* 0x040fe20007f3e0ff */
[----:B------:R-:W-:Y:S01]  /*4ae0*/  IMAD.X R101, R204, 0x1, R101, P5 ;  /* 0x00000001cc657824 */ /* 0x000fe200028e0665 */
[----:B------:R-:W-:Y:S01]  /*4af0*/  IADD3 R186, P6, PT, R205, R186, RZ ;  /* 0x000000bacdba7210 */ /* 0x000fe20007fde0ff */
[----:B------:R-:W-:Y:S01]  /*4b00*/  IMAD.X R133, R202, 0x1, R133, P2 ;  /* 0x00000001ca857824 */ /* 0x000fe200010e0685 */
        /* <DEDUP_REMOVED lines=10> */
[C---:B------:R-:W-:Y:S01]  /*4bb0*/  IADD3 R178, P1, PT, R205.reuse, R178, RZ ;  /* 0x000000b2cdb27210 */ /* 0x040fe20007f3e0ff */
[----:B------:R-:W-:Y:S01]  /*4bc0*/  IMAD.X R121, R202, 0x1, R121, P2 ;  /* 0x00000001ca797824 */ /* 0x000fe200010e0679 */
        /* <DEDUP_REMOVED lines=14> */
[----:B0-----:R-:W0:Y:S01]  /*4cb0*/  SYNCS.PHASECHK.TRANS64.TRYWAIT P2, [UR15], R126 ;  /* 0x0000007eff0075a7 */ /* 0x001e22000804110f */
        /* <DEDUP_REMOVED lines=10> */
[C---:B------:R-:W-:Y:S01]  /*4d60*/  IADD3 R98, P3, PT, R203.reuse, R98, RZ ;  /* 0x00000062cb627210 */ /* 0x040fe20007f7e0ff */
[C---:B------:R-:W-:Y:S01]  /*4d70*/  IMAD.X R131, R204.reuse, 0x1, R131, P6 ;  /* 0x00000001cc837824 */ /* 0x040fe200030e0683 */
        /* <DEDUP_REMOVED lines=54> */
[----:B------:R-:W-:Y:S01]  /*50e0*/  ISETP.GE.AND P6, PT, R5, UR29, PT ;  /* 0x0000001d05007c0c */ /* 0x000fe2000bfc6270 */
[----:B------:R-:W-:Y:S01]  /*50f0*/  IMAD.X R71, R202, 0x1, R71, P5 ;  /* 0x00000001ca477824 */ /* 0x000fe200028e0647 */
[----:B------:R-:W-:Y:S01]  /*5100*/  ISETP.GE.AND P0, PT, R8, UR29, PT ;  /* 0x0000001d08007c0c */ /* 0x000fe2000bf06270 */
[----:B------:R-:W-:Y:S01]  /*5110*/  IMAD.X R17, R202, 0x1, R17, P1 ;  /* 0x00000001ca117824 */ /* 0x000fe200008e0611 */
[----:B------:R-:W-:Y:S01]  /*5120*/  PRMT R252, RZ, 0x7610, R252 ;  /* 0x00007610fffc7816 */ /* 0x000fe200000000fc */
[----:B0-----:R-:W-:Y:S10]  /*5130*/  @!P2 BRA `(.L_x_8) ;  /* 0x0000002400e4a947 */ /* 0x001ff40003800000 */
.L_x_16:
[----:B------:R-:W-:Y:S01]  /*5140*/  @!P6 IMAD.MOV.U32 R126, RZ, RZ, R12 ;  /* 0x000000ffff7ee224 */ /* 0x000fe200078e000c */
[----:B------:R-:W-:Y:S01]  /*5150*/  ISETP.GE.AND P1, PT, R10, UR29, PT ;  /* 0x0000001d0a007c0c */ /* 0x000fe2000bf26270 */
[----:B------:R-:W-:Y:S01]  /*5160*/  @!P6 IMAD.MOV.U32 R127, RZ, RZ, R17 ;  /* 0x000000ffff7fe224 */ /* 0x000fe200078e0011 */
[----:B------:R-:W-:-:S04]  /*5170*/  PRMT R215, RZ, 0x7610, R215 ;  /* 0x00007610ffd77816 */ /* 0x000fc800000000d7 */
[----:B------:R0:W2:Y:S01]  /*5180*/  @!P6 LDG.E.U8 R252, desc[UR26][R126.64] ;  /* 0x0000001a7efce981 */ /* 0x0000a2000c1e1100 */
[----:B------:R-:W-:Y:S01]  /*5190*/  PRMT R217, RZ, 0x7610, R217 ;  /* 0x00007610ffd97816 */ /* 0x000fe200000000d9 */
[----:B0-----:R-:W-:Y:S02]  /*51a0*/  @!P0 IMAD.MOV.U32 R126, RZ, RZ, R14 ;  /* 0x000000ffff7e8224 */ /* 0x001fe400078e000e */
[----:B------:R-:W-:Y:S01]  /*51b0*/  @!P0 IMAD.MOV.U32 R127, RZ, RZ, R19 ;  /* 0x000000ffff7f8224 */ /* 0x000fe200078e0013 */
[----:B------:R-:W-:-:S04]  /*51c0*/  ISETP.GE.AND P2, PT, R20, UR29, PT ;  /* 0x0000001d14007c0c */ /* 0x000fc8000bf46270 */
[----:B------:R0:W3:Y:S01]  /*51d0*/  @!P0 LDG.E.U8 R215, desc[UR26][R126.64] ;  /* 0x0000001a7ed78981 */ /* 0x0000e2000c1e1100 */
[----:B------:R-:W-:Y:S02]  /*51e0*/  ISETP.GE.AND P0, PT, R18, UR29, PT ;  /* 0x0000001d12007c0c */ /* 0x000fe4000bf06270 */
[----:B------:R-:W-:Y:S01]  /*51f0*/  PRMT R219, RZ, 0x7610, R219 ;  /* 0x00007610ffdb7816 */ /* 0x000fe200000000db */
[----:B0-----:R-:W-:Y:S02]  /*5200*/  @!P1 IMAD.MOV.U32 R126, RZ, RZ, R16 ;  /* 0x000000ffff7e9224 */ /* 0x001fe400078e0010 */
[----:B------:R-:W-:Y:S01]  /*5210*/  @!P1 IMAD.MOV.U32 R127, RZ, RZ, R21 ;  /* 0x000000ffff7f9224 */ /* 0x000fe200078e0015 */
[----:B------:R-:W-:-:S07]  /*5220*/  PRMT R221, RZ, 0x7610, R221 ;  /* 0x00007610ffdd7816 */ /* 0x000fce00000000dd */
[----:B------:R-:W4:Y:S04]  /*5230*/  @!P0 LDG.E.U8 R219, desc[UR26][R22.64] ;  /* 0x0000001a16db8981 */ /* 0x000f28000c1e1100 */
[----:B------:R0:W5:Y:S01]  /*5240*/  @!P1 LDG.E.U8 R217, desc[UR26][R126.64] ;  /* 0x0000001a7ed99981 */ /* 0x000162000c1e1100 */
[----:B------:R-:W-:Y:S02]  /*5250*/  ISETP.GE.AND P1, PT, R25, UR29, PT ;  /* 0x0000001d19007c0c */ /* 0x000fe4000bf26270 */
[----:B------:R-:W-:Y:S02]  /*5260*/  ISETP.GE.AND P0, PT, R33, UR29, PT ;  /* 0x0000001d21007c0c */ /* 0x000fe4000bf06270 */
[----:B------:R-:W-:Y:S01]  /*5270*/  PRMT R223, RZ, 0x7610, R223 ;  /* 0x00007610ffdf7816 */ /* 0x000fe200000000df */
[----:B0-----:R-:W-:-:S02]  /*5280*/  @!P2 IMAD.MOV.U32 R126, RZ, RZ, R24 ;  /* 0x000000ffff7ea224 */ /* 0x001fc400078e0018 */
[----:B------:R-:W-:Y:S01]  /*5290*/  @!P2 IMAD.MOV.U32 R127, RZ, RZ, R27 ;  /* 0x000000ffff7fa224 */ /* 0x000fe200078e001b */
[----:B------:R-:W-:-:S04]  /*52a0*/  PRMT R229, RZ, 0x7610, R229 ;  /* 0x00007610ffe57816 */ /* 0x000fc800000000e5 */
[----:B------:R0:W5:Y:S01]  /*52b0*/  @!P2 LDG.E.U8 R221, desc[UR26][R126.64] ;  /* 0x0000001a7edda981 */ /* 0x000162000c1e1100 */
[----:B------:R-:W-:-:S03]  /*52c0*/  ISETP.GE.AND P2, PT, R28, UR29, PT ;  /* 0x0000001d1c007c0c */ /* 0x000fc6000bf46270 */
[----:B------:R-:W5:Y:S01]  /*52d0*/  @!P0 LDG.E.U8 R229, desc[UR26][R70.64] ;  /* 0x0000001a46e58981 */ /* 0x000f62000c1e1100 */
[----:B0-----:R-:W-:Y:S02]  /*52e0*/  @!P1 IMAD.MOV.U32 R126, RZ, RZ, R26 ;  /* 0x000000ffff7e9224 */ /* 0x001fe400078e001a */
[----:B------:R-:W-:Y:S01]  /*52f0*/  @!P1 IMAD.MOV.U32 R127, RZ, RZ, R29 ;  /* 0x000000ffff7f9224 */ /* 0x000fe200078e001d */
[----:B------:R-:W-:-:S04]  /*5300*/  ISETP.GE.AND P0, PT, R73, UR29, PT ;  /* 0x0000001d49007c0c */ /* 0x000fc8000bf06270 */
[----:B------:R0:W5:Y:S01]  /*5310*/  @!P1 LDG.E.U8 R223, desc[UR26][R126.64] ;  /* 0x0000001a7edf9981 */ /* 0x000162000c1e1100 */
[----:B------:R-:W-:Y:S02]  /*5320*/  ISETP.GE.AND P1, PT, R72, UR29, PT ;  /* 0x0000001d48007c0c */ /* 0x000fe4000bf26270 */
[----:B------:R-:W-:Y:S02]  /*5330*/  PRMT R225, RZ, 0x7610, R225 ;  /* 0x00007610ffe17816 */ /* 0x000fe400000000e1 */
[----:B------:R-:W-:Y:S02]  /*5340*/  PRMT R231, RZ, 0x7610, R231 ;  /* 0x00007610ffe77816 */ /* 0x000fe400000000e7 */
[----:B------:R-:W-:Y:S02]  /*5350*/  PRMT R233, RZ, 0x7610, R233 ;  /* 0x00007610ffe97816 */ /* 0x000fe400000000e9 */
[----:B------:R-:W5:Y:S01]  /*5360*/  @!P2 LDG.E.U8 R225, desc[UR26][R30.64] ;  /* 0x0000001a1ee1a981 */ /* 0x000f62000c1e1100 */
[----:B------:R-:W-:-:S03]  /*5370*/  ISETP.GE.AND P2, PT, R81, UR29, PT ;  /* 0x0000001d51007c0c */ /* 0x000fc6000bf46270 */
[----:B------:R-:W5:Y:S01]  /*5380*/  @!P0 LDG.E.U8 R233, desc[UR26][R78.64] ;  /* 0x0000001a4ee98981 */ /* 0x000f62000c1e1100 */
[----:B------:R-:W-:-:S03]  /*5390*/  ISETP.GE.AND P0, PT, R88, UR29, PT ;  /* 0x0000001d58007c0c */ /* 0x000fc6000bf06270 */
[----:B------:R-:W5:Y:S01]  /*53a0*/  @!P1 LDG.E.U8 R231, desc[UR26][R74.64] ;  /* 0x0000001a4ae79981 */ /* 0x000f62000c1e1100 */
[----:B------:R-:W-:Y:S02]  /*53b0*/  ISETP.GE.AND P1, PT, R80, UR29, PT ;  /* 0x0000001d50007c0c */ /* 0x000fe4000bf26270 */
[----:B------:R-:W-:Y:S02]  /*53c0*/  PRMT R235, RZ, 0x7610, R235 ;  /* 0x00007610ffeb7816 */ /* 0x000fe400000000eb */
[----:B------:R-:W-:Y:S02]  /*53d0*/  PRMT R237, RZ, 0x7610, R237 ;  /* 0x00007610ffed7816 */ /* 0x000fe400000000ed */
[----:B------:R-:W-:Y:S02]  /*53e0*/  PRMT R239, RZ, 0x7610, R239 ;  /* 0x00007610ffef7816 */ /* 0x000fe400000000ef */
[----:B------:R-:W-:Y:S02]  /*53f0*/  ISETP.GE.AND P3, PT, R32, UR29, PT ;  /* 0x0000001d20007c0c */ /* 0x000fe4000bf66270 */
        /* <DEDUP_REMOVED lines=8> */
[----:B0-----:R-:W-:Y:S02]  /*5480*/  PRMT R126, RZ, 0x7610, R126 ;  /* 0x00007610ff7e7816 */ /* 0x001fe4000000007e */
[----:B------:R-:W-:Y:S01]  /*5490*/  PRMT R127, RZ, 0x7610, R127 ;  /* 0x00007610ff7f7816 */ /* 0x000fe2000000007f */
[----:B------:R-:W5:Y:S04]  /*54a0*/  @!P3 LDG.E.U8 R227, desc[UR26][R34.64] ;  /* 0x0000001a22e3b981 */ /* 0x000f68000c1e1100 */
[----:B------:R-:W5:Y:S04]  /*54b0*/  @!P1 LDG.E.U8 R243, desc[UR26][R94.64] ;  /* 0x0000001a5ef39981 */ /* 0x000f68000c1e1100 */
[----:B------:R-:W5:Y:S04]  /*54c0*/  @!P2 LDG.E.U8 R126, desc[UR26][R98.64] ;  /* 0x0000001a627ea981 */ /* 0x000f68000c1e1100 */
[----:B------:R-:W5:Y:S01]  /*54d0*/  @!P0 LDG.E.U8 R127, desc[UR26][R102.64] ;  /* 0x0000001a667f8981 */ /* 0x000f62000c1e1100 */
[----:B------:R-:W-:-:S02]  /*54e0*/  ISETP.GE.AND P1, PT, R104, UR29, PT ;  /* 0x0000001d68007c0c */ /* 0x000fc4000bf26270 */
[----:B------:R-:W-:Y:S02]  /*54f0*/  PRMT R247, RZ, 0x7610, R247 ;  /* 0x00007610fff77816 */ /* 0x000fe400000000f7 */
[----:B------:R-:W-:-:S09]  /*5500*/  ISETP.GE.AND P0, PT, R105, UR29, PT ;  /* 0x0000001d69007c0c */ /* 0x000fd2000bf06270 */
[----:B------:R-:W5:Y:S01]  /*5510*/  @!P1 LDG.E.U8 R247, desc[UR26][R108.64] ;  /* 0x0000001a6cf79981 */ /* 0x000f62000c1e1100 */
[----:B------:R-:W-:Y:S02]  /*5520*/  ISETP.GE.AND P1, PT, R112, UR29, PT ;  /* 0x0000001d70007c0c */ /* 0x000fe4000bf26270 */
[----:B------:R-:W-:Y:S02]  /*5530*/  PRMT R245, RZ, 0x7610, R245 ;  /* 0x00007610fff57816 */ /* 0x000fe400000000f5 */
[----:B------:R-:W-:Y:S02]  /*5540*/  PRMT R241, RZ, 0x7610, R241 ;  /* 0x00007610fff17816 */ /* 0x000fe400000000f1 */
[----:B------:R-:W-:Y:S02]  /*5550*/  ISETP.GE.AND P2, PT, R7, UR29, PT ;  /* 0x0000001d07007c0c */ /* 0x000fe4000bf46270 */
[----:B------:R-:W5:Y:S01]  /*5560*/  @!P0 LDG.E.U8 R245, desc[UR26][R110.64] ;  /* 0x0000001a6ef58981 */ /* 0x000f62000c1e1100 */
[----:B------:R-:W-:-:S04]  /*5570*/  ISETP.GE.AND P0, PT, R9, UR29, PT ;  /* 0x0000001d09007c0c */ /* 0x000fc8000bf06270 */
        /* <DEDUP_REMOVED lines=15> */
[----:B------:R-:W-:Y:S01]  /*5670*/  PRMT R216, RZ, 0x7610, R216 ;  /* 0x00007610ffd87816 */ /* 0x000fe200000000d8 */
[----:B------:R-:W5:Y:S01]  /*5680*/  @!P3 LDG.E.U8 R210, desc[UR26][R146.64] ;  /* 0x0000001a92d2b981 */ /* 0x000f62000c1e1100 */
[----:B------:R-:W-:-:S02]  /*5690*/  ISETP.GE.AND P3, PT, R114, UR29, PT ;  /* 0x0000001d72007c0c */ /* 0x000fc4000bf66270 */
[----:B------:R-:W-:Y:S01]  /*56a0*/  ISETP.GE.AND P5, PT, R164, UR29, PT ;  /* 0x0000001da4007c0c */ /* 0x000fe2000bfa6270 */
        /* <DEDUP_REMOVED lines=11> */
[----:B------:R-:W-:-:S03]  /*5760*/  PRMT R220, RZ, 0x7610, R220 ;  /* 0x00007610ffdc7816 */ /* 0x000fc600000000dc */
[----:B------:R-:W5:Y:S04]  /*5770*/  @!P1 LDG.E.U8 R211, desc[UR26][R128.64] ;  /* 0x0000001a80d39981 */ /* 0x000f68000c1e1100 */
[----:B------:R-:W5:Y:S04]  /*5780*/  @!P5 LDG.E.U8 R218, desc[UR26][R152.64] ;  /* 0x0000001a98dad981 */ /* 0x000f68000c1e1100 */
[----:B------:R-:W5:Y:S04]  /*5790*/  @!P2 LDG.E.U8 R213, desc[UR26][R132.64] ;  /* 0x0000001a84d5a981 */ /* 0x000f68000c1e1100 */
[----:B------:R-:W5:Y:S01]  /*57a0*/  @!P0 LDG.E.U8 R220, desc[UR26][R154.64] ;  /* 0x0000001a9adc8981 */ /* 0x000f62000c1e1100 */
[----:B------:R-:W-:Y:S01]  /*57b0*/  BAR.SYNC.DEFER_BLOCKING 0x0 ;  /* 0x0000000000007b1d */ /* 0x000fe20000010000 */
[----:B------:R-:W-:-:S02]  /*57c0*/  ISETP.GE.AND P1, PT, R4, UR29, PT ;  /* 0x0000001d04007c0c */ /* 0x000fc4000bf26270 */
[----:B------:R-:W-:Y:S02]  /*57d0*/  PRMT R222, RZ, 0x7610, R222 ;  /* 0x00007610ffde7816 */ /* 0x000fe400000000de */
[----:B------:R-:W-:-:S09]  /*57e0*/  PRMT R224, RZ, 0x7610, R224 ;  /* 0x00007610ffe07816 */ /* 0x000fd200000000e0 */
[----:B------:R-:W-:Y:S02]  /*57f0*/  @!P1 IMAD.MOV.U32 R248, RZ, RZ, R6 ;  /* 0x000000fffff89224 */ /* 0x000fe400078e0006 */
[----:B------:R-:W-:Y:S01]  /*5800*/  @!P1 IMAD.MOV.U32 R249, RZ, RZ, R15 ;  /* 0x000000fffff99224 */ /* 0x000fe200078e000f */
[----:B------:R-:W-:Y:S02]  /*5810*/  PRMT R226, RZ, 0x7610, R226 ;  /* 0x00007610ffe27816 */ /* 0x000fe400000000e2 */
[----:B------:R-:W-:Y:S02]  /*5820*/  PRMT R228, RZ, 0x7610, R228 ;  /* 0x00007610ffe47816 */ /* 0x000fe400000000e4 */
[----:B------:R0:W5:Y:S01]  /*5830*/  @!P1 LDG.E.U8 R222, desc[UR26][R248.64] ;  /* 0x0000001af8de9981 */ /* 0x000162000c1e1100 */
[----:B------:R-:W-:Y:S02]  /*5840*/  PRMT R230, RZ, 0x7610, R230 ;  /* 0x00007610ffe67816 */ /* 0x000fe400000000e6 */
[----:B------:R-:W-:Y:S01]  /*5850*/  PRMT R232, RZ, 0x7610, R232 ;  /* 0x00007610ffe87816 */ /* 0x000fe200000000e8 */
[----:B------:R-:W5:Y:S01]  /*5860*/  @!P1 LDG.E.U8 R224, desc[UR26][R68.64] ;  /* 0x0000001a44e09981 */ /* 0x000f62000c1e1100 */
[----:B------:R-:W-:-:S02]  /*5870*/  PRMT R234, RZ, 0x7610, R234 ;  /* 0x00007610ffea7816 */ /* 0x000fc400000000ea */
[----:B------:R-:W-:Y:S01]  /*5880*/  PRMT R236, RZ, 0x7610, R236 ;  /* 0x00007610ffec7816 */ /* 0x000fe200000000ec */
[----:B------:R-:W5:Y:S01]  /*5890*/  @!P1 LDG.E.U8 R226, desc[UR26][R76.64] ;  /* 0x0000001a4ce29981 */ /* 0x000f62000c1e1100 */
[----:B0-----:R-:W-:Y:S02]  /*58a0*/  PRMT R249, RZ, 0x7610, R249 ;  /* 0x00007610fff97816 */ /* 0x001fe400000000f9 */
[----:B------:R-:W-:Y:S01]  /*58b0*/  PRMT R238, RZ, 0x7610, R238 ;  /* 0x00007610ffee7816 */ /* 0x000fe200000000ee */
[----:B------:R-:W5:Y:S01]  /*58c0*/  @!P1 LDG.E.U8 R228, desc[UR26][R84.64] ;  /* 0x0000001a54e49981 */ /* 0x000f62000c1e1100 */
[----:B------:R-:W-:Y:S02]  /*58d0*/  PRMT R240, RZ, 0x7610, R240 ;  /* 0x00007610fff07816 */ /* 0x000fe400000000f0 */
[----:B------:R-:W-:Y:S01]  /*58e0*/  PRMT R242, RZ, 0x7610, R242 ;  /* 0x00007610fff27816 */ /* 0x000fe200000000f2 */
[----:B------:R-:W5:Y:S01]  /*58f0*/  @!P1 LDG.E.U8 R230, desc[UR26][R92.64] ;  /* 0x0000001a5ce69981 */ /* 0x000f62000c1e1100 */
[----:B------:R-:W-:-:S02]  /*5900*/  PRMT R244, RZ, 0x7610, R244 ;  /* 0x00007610fff47816 */ /* 0x000fc400000000f4 */
[----:B------:R-:W-:Y:S01]  /*5910*/  PRMT R246, RZ, 0x7610, R246 ;  /* 0x00007610fff67816 */ /* 0x000fe200000000f6 */
[----:B------:R-:W5:Y:S01]  /*5920*/  @!P1 LDG.E.U8 R232, desc[UR26][R100.64] ;  /* 0x0000001a64e89981 */ /* 0x000f62000c1e1100 */
[----:B------:R-:W-:Y:S02]  /*5930*/  PRMT R248, RZ, 0x7610, R248 ;  /* 0x00007610fff87816 */ /* 0x000fe400000000f8 */
[----:B------:R-:W-:Y:S01]  /*5940*/  PRMT R250, RZ, 0x7610, R250 ;  /* 0x00007610fffa7816 */ /* 0x000fe200000000fa */
[----:B------:R-:W5:Y:S01]  /*5950*/  @!P1 LDG.E.U8 R234, desc[UR26][R106.64] ;  /* 0x0000001a6aea9981 */ /* 0x000f62000c1e1100 */
[----:B------:R-:W-:-:S03]  /*5960*/  PRMT R251, RZ, 0x7610, R251 ;  /* 0x00007610fffb7816 */ /* 0x000fc600000000fb */
[----:B------:R-:W5:Y:S04]  /*5970*/  @!P1 LDG.E.U8 R236, desc[UR26][R118.64] ;  /* 0x0000001a76ec9981 */ /* 0x000f68000c1e1100 */
[----:B------:R-:W5:Y:S04]  /*5980*/  @!P1 LDG.E.U8 R238, desc[UR26][R130.64] ;  /* 0x0000001a82ee9981 */ /* 0x000f68000c1e1100 */
[----:B------:R-:W5:Y:S04]  /*5990*/  @!P1 LDG.E.U8 R240, desc[UR26][R136.64] ;  /* 0x0000001a88f09981 */ /* 0x000f68000c1e1100 */
[----:B------:R-:W5:Y:S04]  /*59a0*/  @!P1 LDG.E.U8 R242, desc[UR26][R140.64] ;  /* 0x0000001a8cf29981 */ /* 0x000f68000c1e1100 */
[----:B------:R-:W5:Y:S04]  /*59b0*/  @!P1 LDG.E.U8 R244, desc[UR26][R148.64] ;  /* 0x0000001a94f49981 */ /* 0x000f68000c1e1100 */
[----:B------:R-:W5:Y:S04]  /*59c0*/  @!P1 LDG.E.U8 R246, desc[UR26][R156.64] ;  /* 0x0000001a9cf69981 */ /* 0x000f68000c1e1100 */
[----:B--2---:R0:W-:Y:S04]  /*59d0*/  STS.U8 [R67+UR13+0x2000], R252 ;  /* 0x002000fc43007988 */ /* 0x0041e8000800000d */
[----:B------:R-:W2:Y:S04]  /*59e0*/  @!P1 LDG.E.U8 R248, desc[UR26][R158.64] ;  /* 0x0000001a9ef89981 */ /* 0x000ea8000c1e1100 */
[----:B------:R-:W2:Y:S04]  /*59f0*/  @!P1 LDG.E.U8 R250, desc[UR26][R162.64] ;  /* 0x0000001aa2fa9981 */ /* 0x000ea8000c1e1100 */
[----:B---3--:R1:W-:Y:S04]  /*5a00*/  STS.U8 [R67+UR13+0x2200], R215 ;  /* 0x002200d743007988 */ /* 0x0083e8000800000d */
[----:B----4-:R-:W-:Y:S04]  /*5a10*/  STS.U8 [R67+UR13+0x2600], R219 ;  /* 0x002600db43007988 */ /* 0x010fe8000800000d */
[----:B-----5:R3:W-:Y:S04]  /*5a20*/  STS.U8 [R67+UR13+0x2400], R217 ;  /* 0x002400d943007988 */ /* 0x0207e8000800000d */
[----:B------:R4:W-:Y:S04]  /*5a30*/  STS.U8 [R67+UR13+0x2800], R221 ;  /* 0x002800dd43007988 */ /* 0x0009e8000800000d */
[----:B------:R5:W-:Y:S04]  /*5a40*/  STS.U8 [R67+UR13+0x2a00], R223 ;  /* 0x002a00df43007988 */ /* 0x000be8000800000d */
[----:B------:R5:W-:Y:S01]  /*5a50*/  STS.U8 [R67+UR13+0x2c00], R225 ;  /* 0x002c00e143007988 */ /* 0x000be2000800000d */
[----:B0-----:R-:W-:-:S02]  /*5a60*/  PRMT R252, RZ, 0x7610, R252 ;  /* 0x00007610fffc7816 */ /* 0x001fc400000000fc */
[----:B-1----:R-:W-:Y:S02]  /*5a70*/  PRMT R215, RZ, 0x7610, R215 ;  /* 0x00007610ffd77816 */ /* 0x002fe400000000d7 */
[----:B---3--:R-:W-:Y:S02]  /*5a80*/  PRMT R217, RZ, 0x7610, R217 ;  /* 0x00007610ffd97816 */ /* 0x008fe400000000d9 */
[----:B------:R-:W-:Y:S01]  /*5a90*/  PRMT R219, RZ, 0x7610, R219 ;  /* 0x00007610ffdb7816 */ /* 0x000fe200000000db */
[----:B------:R-:W3:Y:S01]  /*5aa0*/  @!P1 LDG.E.U8 R252, desc[UR26][R166.64] ;  /* 0x0000001aa6fc9981 */ /* 0x000ee2000c1e1100 */
[----:B----4-:R-:W-:Y:S02]  /*5ab0*/  PRMT R221, RZ, 0x7610, R221 ;  /* 0x00007610ffdd7816 */ /* 0x010fe400000000dd */
[----:B-----5:R-:W-:Y:S01]  /*5ac0*/  PRMT R223, RZ, 0x7610, R223 ;  /* 0x00007610ffdf7816 */ /* 0x020fe200000000df */
[----:B------:R-:W4:Y:S01]  /*5ad0*/  @!P1 LDG.E.U8 R215, desc[UR26][R168.64] ;  /* 0x0000001aa8d79981 */ /* 0x000f22000c1e1100 */
[----:B------:R-:W-:-:S03]  /*5ae0*/  PRMT R225, RZ, 0x7610, R225 ;  /* 0x00007610ffe17816 */ /* 0x000fc600000000e1 */
[----:B------:R-:W5:Y:S04]  /*5af0*/  @!P1 LDG.E.U8 R217, desc[UR26][R172.64] ;  /* 0x0000001aacd99981 */ /* 0x000f68000c1e1100 */
[----:B------:R-:W5:Y:S04]  /*5b00*/  @!P1 LDG.E.U8 R219, desc[UR26][R176.64] ;  /* 0x0000001ab0db9981 */ /* 0x000f68000c1e1100 */
[----:B------:R-:W5:Y:S04]  /*5b10*/  @!P1 LDG.E.U8 R221, desc[UR26][R180.64] ;  /* 0x0000001ab4dd9981 */ /* 0x000f68000c1e1100 */
[----:B------:R-:W5:Y:S04]  /*5b20*/  @!P1 LDG.E.U8 R223, desc[UR26][R184.64] ;  /* 0x0000001ab8df9981 */ /* 0x000f68000c1e1100 */
[----:B------:R-:W5:Y:S04]  /*5b30*/  @!P1 LDG.E.U8 R225, desc[UR26][R188.64] ;  /* 0x0000001abce19981 */ /* 0x000f68000c1e1100 */
[----:B------:R-:W-:Y:S04]  /*5b40*/  STS.U8 [R67+UR13+0x2e00], R227 ;  /* 0x002e00e343007988 */ /* 0x000fe8000800000d */
[----:B------:R-:W-:Y:S04]  /*5b50*/  STS.U8 [R165+UR13+0x2080], R229 ;  /* 0x002080e5a5007988 */ /* 0x000fe8000800000d */
[----:B------:R-:W-:Y:S04]  /*5b60*/  STS.U8 [R165+UR13+0x2280], R231 ;  /* 0x002280e7a5007988 */ /* 0x000fe8000800000d */
[----:B------:R-:W-:Y:S04]  /*5b70*/  STS.U8 [R165+UR13+0x2480], R233 ;  /* 0x002480e9a5007988 */ /* 0x000fe8000800000d */
[----:B------:R-:W-:Y:S04]  /*5b80*/  STS.U8 [R165+UR13+0x2680], R235 ;  /* 0x002680eba5007988 */ /* 0x000fe8000800000d */
[----:B------:R-:W-:Y:S04]  /*5b90*/  STS.U8 [R165+UR13+0x2880], R237 ;  /* 0x002880eda5007988 */ /* 0x000fe8000800000d */
[----:B------:R0:W-:Y:S04]  /*5ba0*/  STS.U8 [R165+UR13+0x2a80], R239 ;  /* 0x002a80efa5007988 */ /* 0x0001e8000800000d */
[----:B------:R-:W-:Y:S04]  /*5bb0*/  STS.U8 [R165+UR13+0x2c80], R243 ;  /* 0x002c80f3a5007988 */ /* 0x000fe8000800000d */
[----:B------:R1:W-:Y:S01]  /*5bc0*/  STS.U8 [R165+UR13+0x2e80], R126 ;  /* 0x002e807ea5007988 */ /* 0x0003e2000800000d */
[----:B0-----:R-:W-:-:S03]  /*5bd0*/  PRMT R239, RZ, 0x7610, R239 ;  /* 0x00007610ffef7816 */ /* 0x001fc600000000ef */
[----:B------:R0:W-:Y:S01]  /*5be0*/  STS.U8 [R200+UR13+0x2100], R127 ;  /* 0x0021007fc8007988 */ /* 0x0001e2000800000d */
[----:B-1----:R-:W-:Y:S02]  /*5bf0*/  @!P1 IMAD.MOV.U32 R126, RZ, RZ, R186 ;  /* 0x000000ffff7e9224 */ /* 0x002fe400078e00ba */
[----:B0-----:R-:W-:Y:S01]  /*5c00*/  @!P1 IMAD.MOV.U32 R127, RZ, RZ, R187 ;  /* 0x000000ffff7f9224 */ /* 0x001fe200078e00bb */
[----:B------:R-:W-:-:S04]  /*5c10*/  PRMT R243, RZ, 0x7610, R243 ;  /* 0x00007610fff37816 */ /* 0x000fc800000000f3 */
[----:B------:R0:W5:Y:S02]  /*5c20*/  @!P1 LDG.E.U8 R239, desc[UR26][R126.64] ;  /* 0x0000001a7eef9981 */ /* 0x000164000c1e1100 */
[----:B0-----:R-:W-:Y:S02]  /*5c30*/  @!P1 IMAD.MOV.U32 R126, RZ, RZ, R190 ;  /* 0x000000ffff7e9224 */ /* 0x001fe400078e00be */
[----:B------:R-:W-:-:S05]  /*5c40*/  @!P1 IMAD.MOV.U32 R127, RZ, RZ, R191 ;  /* 0x000000ffff7f9224 */ /* 0x000fca00078e00bf */
[----:B------:R0:W5:Y:S01]  /*5c50*/  @!P1 LDG.E.U8 R243, desc[UR26][R126.64] ;  /* 0x0000001a7ef39981 */ /* 0x000162000c1e1100 */
[----:B------:R-:W-:Y:S02]  /*5c60*/  PRMT R227, RZ, 0x7610, R227 ;  /* 0x00007610ffe37816 */ /* 0x000fe400000000e3 */
[----:B------:R-:W-:Y:S02]  /*5c70*/  PRMT R229, RZ, 0x7610, R229 ;  /* 0x00007610ffe57816 */ /* 0x000fe400000000e5 */
[----:B------:R-:W-:Y:S02]  /*5c80*/  PRMT R231, RZ, 0x7610, R231 ;  /* 0x00007610ffe77816 */ /* 0x000fe400000000e7 */
[----:B------:R-:W-:Y:S01]  /*5c90*/  PRMT R233, RZ, 0x7610, R233 ;  /* 0x00007610ffe97816 */ /* 0x000fe200000000e9 */
[----:B------:R-:W5:Y:S01]  /*5ca0*/  @!P1 LDG.E.U8 R227, desc[UR26][R192.64] ;  /* 0x0000001ac0e39981 */ /* 0x000f62000c1e1100 */
[----:B0-----:R-:W-:Y:S02]  /*5cb0*/  @!P1 IMAD.MOV.U32 R126, RZ, RZ, R194 ;  /* 0x000000ffff7e9224 */ /* 0x001fe400078e00c2 */
[----:B------:R-:W-:Y:S01]  /*5cc0*/  @!P1 IMAD.MOV.U32 R127, RZ, RZ, R195 ;  /* 0x000000ffff7f9224 */ /* 0x000fe200078e00c3 */
[----:B------:R-:W-:Y:S01]  /*5cd0*/  PRMT R235, RZ, 0x7610, R235 ;  /* 0x00007610ffeb7816 */ /* 0x000fe200000000eb */
[----:B------:R-:W5:Y:S01]  /*5ce0*/  @!P1 LDG.E.U8 R229, desc[UR26][R196.64] ;  /* 0x0000001ac4e59981 */ /* 0x000f62000c1e1100 */
[----:B------:R-:W-:-:S03]  /*5cf0*/  PRMT R237, RZ, 0x7610, R237 ;  /* 0x00007610ffed7816 */ /* 0x000fc600000000ed */
[----:B------:R0:W5:Y:S04]  /*5d00*/  @!P1 LDG.E.U8 R249, desc[UR26][R126.64] ;  /* 0x0000001a7ef99981 */ /* 0x000168000c1e1100 */
[----:B------:R-:W5:Y:S04]  /*5d10*/  @!P1 LDG.E.U8 R231, desc[UR26][R170.64] ;  /* 0x0000001aaae79981 */ /* 0x000f68000c1e1100 */
[----:B------:R-:W5:Y:S01]  /*5d20*/  @!P1 LDG.E.U8 R233, desc[UR26][R174.64] ;  /* 0x0000001aaee99981 */ /* 0x000f62000c1e1100 */
[----:B0-----:R-:W-:Y:S02]  /*5d30*/  @!P1 IMAD.MOV.U32 R126, RZ, RZ, R198 ;  /* 0x000000ffff7e9224 */ /* 0x001fe400078e00c6 */
[----:B------:R-:W-:Y:S01]  /*5d40*/  @!P1 IMAD.MOV.U32 R127, RZ, RZ, R199 ;  /* 0x000000ffff7f9224 */ /* 0x000fe200078e00c7 */
[----:B------:R-:W5:Y:S04]  /*5d50*/  @!P1 LDG.E.U8 R235, desc[UR26][R178.64] ;  /* 0x0000001ab2eb9981 */ /* 0x000f68000c1e1100 */
[----:B------:R-:W5:Y:S04]  /*5d60*/  @!P1 LDG.E.U8 R237, desc[UR26][R182.64] ;  /* 0x0000001ab6ed9981 */ /* 0x000f68000c1e1100 */
[----:B------:R-:W5:Y:S04]  /*5d70*/  @!P1 LDG.E.U8 R251, desc[UR26][R126.64] ;  /* 0x0000001a7efb9981 */ /* 0x000f68000c1e1100 */
        /* <DEDUP_REMOVED lines=28> */
[----:B--2---:R0:W-:Y:S04]  /*5f40*/  STS.U8 [R165+UR13+0x3a80], R248 ;  /* 0x003a80f8a5007988 */ /* 0x0041e8000800000d */
[----:B------:R0:W-:Y:S04]  /*5f50*/  STS.U8 [R165+UR13+0x3c80], R250 ;  /* 0x003c80faa5007988 */ /* 0x0001e8000800000d */
[----:B---3--:R0:W-:Y:S04]  /*5f60*/  STS.U8 [R165+UR13+0x3e80], R252 ;  /* 0x003e80fca5007988 */ /* 0x0081e8000800000d */
[----:B----4-:R0:W-:Y:S04]  /*5f70*/  STS.U8 [R200+UR13+0x3100], R215 ;  /* 0x003100d7c8007988 */ /* 0x0101e8000800000d */
[----:B-----5:R0:W-:Y:S04]  /*5f80*/  STS.U8 [R200+UR13+0x3300], R217 ;  /* 0x003300d9c8007988 */ /* 0x0201e8000800000d */
[----:B------:R0:W-:Y:S04]  /*5f90*/  STS.U8 [R200+UR13+0x3500], R219 ;  /* 0x003500dbc8007988 */ /* 0x0001e8000800000d */
[----:B------:R0:W-:Y:S04]  /*5fa0*/  STS.U8 [R200+UR13+0x3700], R221 ;  /* 0x003700ddc8007988 */ /* 0x0001e8000800000d */
[----:B------:R0:W-:Y:S04]  /*5fb0*/  STS.U8 [R200+UR13+0x3900], R223 ;  /* 0x003900dfc8007988 */ /* 0x0001e8000800000d */
[----:B------:R0:W-:Y:S01]  /*5fc0*/  STS.U8 [R200+UR13+0x3b00], R225 ;  /* 0x003b00e1c8007988 */ /* 0x0001e2000800000d */
[----:B------:R-:W-:Y:S01]  /*5fd0*/  ULEA UR15, UR30, UR13, 0x3 ;  /* 0x0000000d1e0f7291 */ /* 0x000fe2000f8e18ff */
[----:B------:R-:W-:-:S03]  /*5fe0*/  UMOV UR4, UR5 ;  /* 0x0000000500047c82 */ /* 0x000fc60008000000 */
[----:B------:R-:W-:Y:S01]  /*5ff0*/  UIADD3 UR15, UPT, UPT, UR15, 0x4000, URZ ;  /* 0x000040000f0f7890 */ /* 0x000fe2000fffe0ff */
        /* <DEDUP_REMOVED lines=10> */
[----:B------:R1:W-:Y:S06]  /*60a0*/  MEMBAR.ALL.CTA ;  /* 0x0000000000007992 */ /* 0x0003ec0000008000 */
[----:B-1----:R-:W1:Y:S02]  /*60b0*/  FENCE.VIEW.ASYNC.S ;  /* 0x00000000000073c6 */ /* 0x002e640000000000 */
[----:B-1----:R-:W-:Y:S06]  /*60c0*/  BAR.SYNC.DEFER_BLOCKING 0x0 ;  /* 0x0000000000007b1d */ /* 0x002fec0000010000 */
[----:B------:R-:W-:Y:S05]  /*60d0*/  BRA.U UP1, `(.L_x_9) ;  /* 0x00000001013c7547 */ /* 0x000fea000b800000 */
[----:B------:R-:W-:Y:S01]  /*60e0*/  UMOV UR20, UR6 ;  /* 0x0000000600147c82 */ /* 0x000fe20008000000 */
[----:B------:R-:W-:Y:S01]  /*60f0*/  UMOV UR21, 0x80004020 ;  /* 0x8000402000157882 */ /* 0x000fe20000000000 */
[----:B------:R-:W-:Y:S01]  /*6100*/  UMOV UR22, UR8 ;  /* 0x0000000800167c82 */ /* 0x000fe20008000000 */
[----:B------:R-:W-:Y:S01]  /*6110*/  UMOV UR23, 0x80004020 ;  /* 0x8000402000177882 */ /* 0x000fe20000000000 */
[----:B------:R-:W-:Y:S01]  /*6120*/  UMOV UR24, 0x0 ;  /* 0x0000000000187882 */ /* 0x000fe20000000000 */
[----:B------:R-:W-:Y:S01]  /*6130*/  UMOV UR25, 0x4108010 ;  /* 0x0410801000197882 */ /* 0x000fe20000000000 */
[----:B------:R-:W-:Y:S01]  /*6140*/  UMOV UR10, UR15 ;  /* 0x0000000f000a7c82 */ /* 0x000fe20008000000 */
[----:B------:R-:W-:Y:S01]  /*6150*/  UMOV UR11, URZ ;  /* 0x000000ff000b7c82 */ /* 0x000fe20008000000 */
[----:B------:R-:W-:Y:S01]  /*6160*/  UMOV UR32, 0x0 ;  /* 0x0000000000207882 */ /* 0x000fe20000000000 */
[----:B------:R-:W-:Y:S01]  /*6170*/  UMOV UR33, 0x4108010 ;  /* 0x0410801000217882 */ /* 0x000fe20000000000 */
[----:B------:R1:W-:Y:S01]  /*6180*/  UTCQMMA gdesc[UR20], gdesc[UR22], tmem[UR12], tmem[UR24], idesc[UR25], UPT ;  /* 0x00ff1816140075ea */ /* 0x0003e2000b80030c */
[----:B------:R-:W-:Y:S01]  /*6190*/  UMOV UR5, UR10 ;  /* 0x0000000a00057c82 */ /* 0x000fe20008000000 */
[----:B------:R1:W-:Y:S01]  /*61a0*/  UTCQMMA gdesc[UR16], gdesc[UR18], tmem[UR12], tmem[UR32], idesc[UR33], UPT ;  /* 0x00ff2012100075ea */ /* 0x0003e2000b80030c */
[----:B------:R1:W-:Y:S01]  /*61b0*/  UTCBAR [UR5], URZ ;  /* 0x000000ff050073e9 */ /* 0x0003e200080000ff */
[----:B------:R-:W-:-:S02]  /*61c0*/  NOP ;  /* 0x0000000000007918 */ /* 0x000fc40000000000 */
.L_x_9:
[----:B------:R-:W-:Y:S01]  /*61d0*/  UIADD3 UR30, UPT, UPT, UR30, 0x1, URZ ;  /* 0x000000011e1e7890 */ /* 0x000fe2000fffe0ff */
[----:B------:R-:W-:Y:S01]  /*61e0*/  IMAD.U32 R126, RZ, RZ, UR4 ;  /* 0x00000004ff7e7e24 */ /* 0x000fe2000f8e00ff */
[----:B------:R-:W-:Y:S02]  /*61f0*/  UIADD3 UR28, UPT, UPT, UR28, -0x1, URZ ;  /* 0xffffffff1c1c7890 */ /* 0x000fe4000fffe0ff */
[----:B------:R-:W-:Y:S02]  /*6200*/  UISETP.GT.AND UP2, UPT, UR30, 0x1, UPT ;  /* 0x000000011e00788c */ /* 0x000fe4000bf44270 */
[----:B------:R-:W-:Y:S02]  /*6210*/  UIADD3 UR29, UPT, UPT, UR29, -0x40, URZ ;  /* 0xffffffc01d1d7890 */ /* 0x000fe4000fffe0ff */
[----:B-1----:R-:W-:Y:S02]  /*6220*/  USEL UR5, URZ, 0x1, !UP2 ;  /* 0x00000001ff057887 */ /* 0x002fe4000d000000 */
[----:B------:R-:W-:-:S02]  /*6230*/  USEL UR30, UR30, URZ, !UP2 ;  /* 0x000000ff1e1e7287 */ /* 0x000fc4000d000000 */
[----:B------:R-:W-:Y:S02]  /*6240*/  UISETP.NE.U32.AND UP2, UPT, UR28, URZ, UPT ;  /* 0x000000ff1c00728c */ /* 0x000fe4000bf45070 */
[----:B------:R-:W-:-:S07]  /*6250*/  ULOP3.LUT UR5, UR4, UR5, URZ, 0x3c, !UPT ;  /* 0x0000000504057292 */ /* 0x000fce000f8e3cff */
[----:B------:R-:W-:Y:S05]  /*6260*/  BRA.U UP2, `(.L_x_10) ;  /* 0xffffffe5029c7547 */ /* 0x000fea000b83ffff */
.L_x_7:
[----:B------:R-:W-:-:S09]  /*6270*/  UISETP.GE.AND UP1, UPT, UR31, 0x40, UPT ;  /* 0x000000401f00788c */ /* 0x000fd2000bf26270 */
[----:B------:R-:W-:Y:S05]  /*6280*/  BRA.U !UP1, `(.L_x_11) ;  /* 0x0000000109107547 */ /* 0x000fea000b800000 */
[----:B------:R-:W-:-:S06]  /*6290*/  USHF.L.U32 UR4, UR4, 0x1f, URZ ;  /* 0x0000001f04047899 */ /* 0x000fcc00080006ff */
[----:B------:R-:W-:-:S04]  /*62a0*/  IMAD.U32 R4, RZ, RZ, UR4 ;  /* 0x00000004ff047e24 */ /* 0x000fc8000f8e00ff */
[----:B------:R-:W1:Y:S02]  /*62b0*/  SYNCS.PHASECHK.TRANS64.TRYWAIT P0, [UR15], R4 ;  /* 0x00000004ff0075a7 */ /* 0x000e64000800110f */
[----:B-1----:R-:W-:Y:S05]  /*62c0*/  @!P0 BRA `(.L_x_12) ;  /* 0x00000014008c8947 */ /* 0x002fea0003800000 */
.L_x_11:
[----:B------:R-:W-:Y:S01]  /*62d0*/  BAR.SYNC.DEFER_BLOCKING 0x0 ;  /* 0x0000000000007b1d */ /* 0x000fe20000010000 */
[C---:B------:R-:W-:Y:S01]  /*62e0*/  IMAD.SHL.U32 R68, R0.reuse, 0x10, RZ ;  /* 0x0000001000447824 */ /* 0x040fe200078e00ff */
[----:B0-----:R-:W-:Y:S01]  /*62f0*/  LEA R67, R67, UR13, 0x4 ;  /* 0x0000000d43437c11 */ /* 0x001fe2000f8e20ff */
[C---:B------:R-:W-:Y:S02]  /*6300*/  IMAD.SHL.U32 R69, R0.reuse, 0x80, RZ ;  /* 0x0000008000457824 */ /* 0x040fe400078e00ff */
[----:B------:R-:W-:Y:S01]  /*6310*/  IMAD.SHL.U32 R0, R0, 0x8, RZ ;  /* 0x0000000800007824 */ /* 0x000fe200078e00ff */
[----:B------:R-:W-:Y:S01]  /*6320*/  LOP3.LUT R68, R68, 0xf0, RZ, 0xc0, !PT ;  /* 0x000000f044447812 */ /* 0x000fe200078ec0ff */
[----:B------:R-:W0:Y:S01]  /*6330*/  LDCU.128 UR8, c[0x0][0x390] ;  /* 0x00007200ff0877ac */ /* 0x000e220008000c00 */
[----:B------:R-:W-:Y:S02]  /*6340*/  LOP3.LUT R69, R69, 0x800, RZ, 0xc0, !PT ;  /* 0x0000080045457812 */ /* 0x000fe400078ec0ff */
[----:B------:R-:W-:Y:S01]  /*6350*/  LOP3.LUT R0, R0, 0x300, RZ, 0xc0, !PT ;  /* 0x0000030000007812 */ /* 0x000fe200078ec0ff */
[----:B------:R-:W1:Y:S01]  /*6360*/  LDCU UR4, c[0x0][0x3b4] ;  /* 0x00007680ff0477ac */ /* 0x000e620008000800 */
[----:B------:R-:W-:Y:S01]  /*6370*/  IADD3 R69, PT, PT, R68, UR13, R69 ;  /* 0x0000000d44457c10 */ /* 0x000fe2000fffe045 */
[----:B------:R-:W2:Y:S04]  /*6380*/  LDCU UR5, c[0x0][0x3b8] ;  /* 0x00007700ff0577ac */ /* 0x000ea80008000800 */
[----:B------:R-:W-:Y:S01]  /*6390*/  IMAD.IADD R69, R0, 0x1, R69 ;  /* 0x0000000100457824 */ /* 0x000fe200078e0245 */
[----:B------:R-:W3:Y:S02]  /*63a0*/  @!P4 SYNCS.CCTL.IV [UR13+0x4000] ;  /* 0x00400000ff00c9b1 */ /* 0x000ee4000800000d */
[----:B---3--:R-:W-:Y:S01]  /*63b0*/  BAR.SYNC.DEFER_BLOCKING 0x0 ;  /* 0x0000000000007b1d */ /* 0x008fe20000010000 */
[C---:B0-----:R-:W-:Y:S01]  /*63c0*/  ISETP.GE.AND P0, PT, R59.reuse, UR10, PT ;  /* 0x0000000a3b007c0c */ /* 0x041fe2000bf06270 */
[----:B-1----:R-:W-:-:S03]  /*63d0*/  IMAD R59, R59, UR4, RZ ;  /* 0x000000043b3b7c24 */ /* 0x002fc6000f8e02ff */
[----:B------:R-:W-:Y:S01]  /*63e0*/  ISETP.LT.AND P3, PT, R3, UR11, !P0 ;  /* 0x0000000b03007c0c */ /* 0x000fe2000c761270 */
[----:B------:R-:W-:Y:S01]  /*63f0*/  LDTM.16dp32bit_t0_t15.x32 R4, tmem[UR14] ;  /* 0x0000000e000479ee */ /* 0x000fe20008a80000 */
[----:B------:R-:W0:Y:S01]  /*6400*/  LDTM.16dp32bit_t16_t31.x32 R4, tmem[UR14+0x20] ;  /* 0x0000200e000479ee */ /* 0x000e220008aa0000 */
[----:B------:R-:W1:Y:S01]  /*6410*/  @!P4 SYNCS.CCTL.IV [UR13+0x4008] ;  /* 0x00400800ff00c9b1 */ /* 0x000e62000800000d */
[----:B------:R-:W-:Y:S01]  /*6420*/  NOP ;  /* 0x0000000000007918 */ /* 0x000fe20000000000 */
[----:B------:R-:W-:Y:S02]  /*6430*/  ISETP.LT.AND P4, PT, R2, UR11, !P0 ;  /* 0x0000000b02007c0c */ /* 0x000fe4000c781270 */
[----:B0-----:R-:W-:Y:S02]  /*6440*/  F2FP.SATFINITE.E4M3.F32.PACK_AB_MERGE_C R4, R5, R4, RZ ;  /* 0x000000040504723e */ /* 0x001fe400048070ff */
[----:B------:R-:W-:Y:S02]  /*6450*/  F2FP.SATFINITE.E4M3.F32.PACK_AB_MERGE_C R6, R7, R6, RZ ;  /* 0x000000060706723e */ /* 0x000fe400048070ff */
[----:B------:R-:W-:-:S02]  /*6460*/  F2FP.SATFINITE.E4M3.F32.PACK_AB_MERGE_C R8, R9, R8, RZ ;  /* 0x000000080908723e */ /* 0x000fc400048070ff */
[----:B------:R-:W-:Y:S02]  /*6470*/  F2FP.SATFINITE.E4M3.F32.PACK_AB_MERGE_C R12, R13, R12, RZ ;  /* 0x0000000c0d0c723e */ /* 0x000fe400048070ff */
[----:B------:R-:W-:Y:S02]  /*6480*/  F2FP.SATFINITE.E4M3.F32.PACK_AB_MERGE_C R14, R15, R14, RZ ;  /* 0x0000000e0f0e723e */ /* 0x000fe400048070ff */
[----:B------:R-:W-:Y:S02]  /*6490*/  F2FP.SATFINITE.E4M3.F32.PACK_AB_MERGE_C R16, R17, R16, RZ ;  /* 0x000000101110723e */ /* 0x000fe400048070ff */
[----:B------:R-:W-:Y:S02]  /*64a0*/  F2FP.SATFINITE.E4M3.F32.PACK_AB_MERGE_C R20, R21, R20, RZ ;  /* 0x000000141514723e */ /* 0x000fe400048070ff */
[----:B------:R-:W-:Y:S02]  /*64b0*/  F2FP.SATFINITE.E4M3.F32.PACK_AB_MERGE_C R22, R23, R22, RZ ;  /* 0x000000161716723e */ /* 0x000fe400048070ff */
[----:B------:R-:W-:-:S02]  /*64c0*/  F2FP.SATFINITE.E4M3.F32.PACK_AB_MERGE_C R24, R25, R24, RZ ;  /* 0x000000181918723e */ /* 0x000fc400048070ff */
[----:B------:R-:W-:Y:S02]  /*64d0*/  F2FP.SATFINITE.E4M3.F32.PACK_AB_MERGE_C R28, R29, R28, RZ ;  /* 0x0000001c1d1c723e */ /* 0x000fe400048070ff */
[----:B------:R-:W-:Y:S02]  /*64e0*/  F2FP.SATFINITE.E4M3.F32.PACK_AB_MERGE_C R30, R31, R30, RZ ;  /* 0x0000001e1f1e723e */ /* 0x000fe400048070ff */
[----:B------:R-:W-:Y:S02]  /*64f0*/  F2FP.SATFINITE.E4M3.F32.PACK_AB_MERGE_C R32, R33, R32, RZ ;  /* 0x000000202120723e */ /* 0x000fe400048070ff */
[----:B------:R-:W-:Y:S02]  /*6500*/  F2FP.SATFINITE.E4M3.F32.PACK_AB_MERGE_C R18, R19, R18, RZ ;  /* 0x000000121312723e */ /* 0x000fe400048070ff */
[----:B------:R-:W-:Y:S02]  /*6510*/  LOP3.LUT R17, R4, 0xffff, RZ, 0xc0, !PT ;  /* 0x0000ffff04117812 */ /* 0x000fe400078ec0ff */
[----:B------:R-:W-:-:S02]  /*6520*/  LOP3.LUT R68, R6, 0xffff, RZ, 0xc0, !PT ;  /* 0x0000ffff06447812 */ /* 0x000fc400078ec0ff */
[----:B------:R-:W-:Y:S02]  /*6530*/  LOP3.LUT R70, R8, 0xffff, RZ, 0xc0, !PT ;  /* 0x0000ffff08467812 */ /* 0x000fe400078ec0ff */
[----:B------:R-:W-:Y:S02]  /*6540*/  LOP3.LUT R12, R12, 0xffff, RZ, 0xc0, !PT ;  /* 0x0000ffff0c0c7812 */ /* 0x000fe400078ec0ff */
[----:B------:R-:W-:Y:S02]  /*6550*/  LOP3.LUT R19, R14, 0xffff, RZ, 0xc0, !PT ;  /* 0x0000ffff0e137812 */ /* 0x000fe400078ec0ff */
[----:B------:R-:W-:Y:S02]  /*6560*/  LOP3.LUT R16, R16, 0xffff, RZ, 0xc0, !PT ;  /* 0x0000ffff10107812 */ /* 0x000fe400078ec0ff */
[----:B------:R-:W-:Y:S02]  /*6570*/  LOP3.LUT R20, R20, 0xffff, RZ, 0xc0, !PT ;  /* 0x0000ffff14147812 */ /* 0x000fe400078ec0ff */
[----:B------:R-:W-:-:S02]  /*6580*/  LOP3.LUT R21, R22, 0xffff, RZ, 0xc0, !PT ;  /* 0x0000ffff16157812 */ /* 0x000fc400078ec0ff */
[----:B------:R-:W-:Y:S02]  /*6590*/  LOP3.LUT R24, R24, 0xffff, RZ, 0xc0, !PT ;  /* 0x0000ffff18187812 */ /* 0x000fe400078ec0ff */
[----:B------:R-:W-:Y:S02]  /*65a0*/  LOP3.LUT R28, R28, 0xffff, RZ, 0xc0, !PT ;  /* 0x0000ffff1c1c7812 */ /* 0x000fe400078ec0ff */
[----:B------:R-:W-:Y:S02]  /*65b0*/  LOP3.LUT R23, R30, 0xffff, RZ, 0xc0, !PT ;  /* 0x0000ffff1e177812 */ /* 0x000fe400078ec0ff */
[----:B------:R-:W-:Y:S02]  /*65c0*/  LOP3.LUT R32, R32, 0xffff, RZ, 0xc0, !PT ;  /* 0x0000ffff20207812 */ /* 0x000fe400078ec0ff */
[--C-:B------:R-:W-:Y:S02]  /*65d0*/  PRMT R0, R70, 0x3340, R1.reuse ;  /* 0x0000334046007816 */ /* 0x100fe40000000001 */
[----:B------:R-:W-:-:S02]  /*65e0*/  PRMT R4, R16, 0x3340, R1 ;  /* 0x0000334010047816 */ /* 0x000fc40000000001 */
[----:B------:R-:W-:Y:S02]  /*65f0*/  PRMT R5, R17, 0x3340, R68 ;  /* 0x0000334011057816 */ /* 0x000fe40000000044 */
[----:B------:R-:W-:Y:S02]  /*6600*/  PRMT R7, R12, 0x3340, R19 ;  /* 0x000033400c077816 */ /* 0x000fe40000000013 */
[--C-:B------:R-:W-:Y:S02]  /*6610*/  PRMT R6, R24, 0x3340, R1.reuse ;  /* 0x0000334018067816 */ /* 0x100fe40000000001 */
[----:B------:R-:W-:Y:S02]  /*6620*/  PRMT R8, R32, 0x3340, R1 ;  /* 0x0000334020087816 */ /* 0x000fe40000000001 */
[----:B------:R-:W-:Y:S02]  /*6630*/  PRMT R13, R20, 0x3340, R21 ;  /* 0x00003340140d7816 */ /* 0x000fe40000000015 */
[----:B------:R-:W-:-:S02]  /*6640*/  PRMT R15, R28, 0x3340, R23 ;  /* 0x000033401c0f7816 */ /* 0x000fc40000000017 */
[----:B------:R-:W-:Y:S02]  /*6650*/  F2FP.SATFINITE.E4M3.F32.PACK_AB_MERGE_C R10, R11, R10, RZ ;  /* 0x0000000a0b0a723e */ /* 0x000fe400048070ff */
[----:B------:R-:W-:Y:S02]  /*6660*/  PRMT R9, R5, 0x5410, R0 ;  /* 0x0000541005097816 */ /* 0x000fe40000000000 */
[----:B------:R-:W-:Y:S02]  /*6670*/  PRMT R11, R7, 0x5410, R4 ;  /* 0x00005410070b7816 */ /* 0x000fe40000000004 */
[----:B------:R-:W-:Y:S02]  /*6680*/  PRMT R13, R13, 0x5410, R6 ;  /* 0x000054100d0d7816 */ /* 0x000fe40000000006 */
[----:B------:R-:W-:Y:S02]  /*6690*/  PRMT R15, R15, 0x5410, R8 ;  /* 0x000054100f0f7816 */ /* 0x000fe40000000008 */
[----:B------:R-:W-:-:S02]  /*66a0*/  SHF.R.U32.HI R0, RZ, 0x8, R17 ;  /* 0x00000008ff007819 */ /* 0x000fc40000011611 */
[----:B------:R-:W-:Y:S02]  /*66b0*/  SHF.R.U32.HI R4, RZ, 0x8, R68 ;  /* 0x00000008ff047819 */ /* 0x000fe40000011644 */
[----:B------:R-:W-:Y:S02]  /*66c0*/  SHF.R.U32.HI R5, RZ, 0x8, R70 ;  /* 0x00000008ff057819 */ /* 0x000fe40000011646 */
[----:B------:R-:W-:Y:S02]  /*66d0*/  SHF.R.U32.HI R6, RZ, 0x8, R12 ;  /* 0x00000008ff067819 */ /* 0x000fe4000001160c */
[----:B------:R-:W-:Y:S02]  /*66e0*/  SHF.R.U32.HI R7, RZ, 0x8, R19 ;  /* 0x00000008ff077819 */ /* 0x000fe40000011613 */
[----:B------:R-:W-:Y:S02]  /*66f0*/  SHF.R.U32.HI R8, RZ, 0x8, R16 ;  /* 0x00000008ff087819 */ /* 0x000fe40000011610 */
[----:B------:R-:W-:-:S02]  /*6700*/  LOP3.LUT R17, R0, 0xffff, RZ, 0xc0, !PT ;  /* 0x0000ffff00117812 */ /* 0x000fc400078ec0ff */
[----:B------:R-:W-:Y:S02]  /*6710*/  LOP3.LUT R4, R4, 0xffff, RZ, 0xc0, !PT ;  /* 0x0000ffff04047812 */ /* 0x000fe400078ec0ff */
[----:B------:R-:W-:Y:S02]  /*6720*/  LOP3.LUT R5, R5, 0xffff, RZ, 0xc0, !PT ;  /* 0x0000ffff05057812 */ /* 0x000fe400078ec0ff */
[----:B------:R-:W-:Y:S02]  /*6730*/  LOP3.LUT R6, R6, 0xffff, RZ, 0xc0, !PT ;  /* 0x0000ffff06067812 */ /* 0x000fe400078ec0ff */
[----:B------:R-:W-:Y:S02]  /*6740*/  LOP3.LUT R7, R7, 0xffff, RZ, 0xc0, !PT ;  /* 0x0000ffff07077812 */ /* 0x000fe400078ec0ff */
[----:B------:R-:W-:Y:S02]  /*6750*/  LOP3.LUT R8, R8, 0xffff, RZ, 0xc0, !PT ;  /* 0x0000ffff08087812 */ /* 0x000fe400078ec0ff */
[----:B------:R-:W-:-:S02]  /*6760*/  PRMT R17, R17, 0x3340, R4 ;  /* 0x0000334011117816 */ /* 0x000fc40000000004 */
[----:B------:R-:W-:Y:S02]  /*6770*/  PRMT R12, R5, 0x3340, R2 ;  /* 0x00003340050c7816 */ /* 0x000fe40000000002 */
[----:B------:R-:W-:Y:S02]  /*6780*/  PRMT R19, R6, 0x3340, R7 ;  /* 0x0000334006137816 */ /* 0x000fe40000000007 */
[----:B------:R-:W-:Y:S02]  /*6790*/  PRMT R14, R8, 0x3340, R1 ;  /* 0x00003340080e7816 */ /* 0x000fe40000000001 */
[----:B------:R-:W-:Y:S02]  /*67a0*/  SHF.R.U32.HI R0, RZ, 0x8, R20 ;  /* 0x00000008ff007819 */ /* 0x000fe40000011614 */
[----:B------:R-:W-:Y:S02]  /*67b0*/  SHF.R.U32.HI R4, RZ, 0x8, R21 ;  /* 0x00000008ff047819 */ /* 0x000fe40000011615 */
[----:B------:R-:W-:-:S02]  /*67c0*/  SHF.R.U32.HI R5, RZ, 0x8, R24 ;  /* 0x00000008ff057819 */ /* 0x000fc40000011618 */
[----:B------:R-:W-:Y:S02]  /*67d0*/  SHF.R.U32.HI R6, RZ, 0x8, R28 ;  /* 0x00000008ff067819 */ /* 0x000fe4000001161c */
[----:B------:R-:W-:Y:S02]  /*67e0*/  SHF.R.U32.HI R7, RZ, 0x8, R23 ;  /* 0x00000008ff077819 */ /* 0x000fe40000011617 */
[----:B------:R-:W-:Y:S02]  /*67f0*/  SHF.R.U32.HI R8, RZ, 0x8, R32 ;  /* 0x00000008ff087819 */ /* 0x000fe40000011620 */
[----:B------:R-:W-:Y:S01]  /*6800*/  LOP3.LUT R21, R0, 0xffff, RZ, 0xc0, !PT ;  /* 0x0000ffff00157812 */ /* 0x000fe200078ec0ff */
[----:B--2---:R-:W-:Y:S01]  /*6810*/  IMAD R0, R2, UR5, RZ ;  /* 0x0000000502007c24 */ /* 0x004fe2000f8e02ff */
[----:B------:R-:W-:Y:S02]  /*6820*/  LOP3.LUT R4, R4, 0xffff, RZ, 0xc0, !PT ;  /* 0x0000ffff04047812 */ /* 0x000fe400078ec0ff */
[----:B------:R-:W-:-:S02]  /*6830*/  LOP3.LUT R5, R5, 0xffff, RZ, 0xc0, !PT ;  /* 0x0000ffff05057812 */ /* 0x000fc400078ec0ff */
[----:B------:R-:W-:Y:S02]  /*6840*/  LOP3.LUT R8, R8, 0xffff, RZ, 0xc0, !PT ;  /* 0x0000ffff08087812 */ /* 0x000fe400078ec0ff */
[----:B------:R-:W-:Y:S02]  /*6850*/  LOP3.LUT R7, R7, 0xffff, RZ, 0xc0, !PT ;  /* 0x0000ffff07077812 */ /* 0x000fe400078ec0ff */
[----:B------:R-:W-:Y:S02]  /*6860*/  LOP3.LUT R6, R6, 0xffff, RZ, 0xc0, !PT ;  /* 0x0000ffff06067812 */ /* 0x000fe400078ec0ff */
[----:B------:R-:W-:Y:S02]  /*6870*/  F2FP.SATFINITE.E4M3.F32.PACK_AB_MERGE_C R26, R27, R26, RZ ;  /* 0x0000001a1b1a723e */ /* 0x000fe400048070ff */
[----:B------:R-:W-:Y:S02]  /*6880*/  PRMT R4, R21, 0x3340, R4 ;  /* 0x0000334015047816 */ /* 0x000fe40000000004 */
[----:B------:R-:W-:-:S02]  /*6890*/  PRMT R5, R5, 0x3340, R2 ;  /* 0x0000334005057816 */ /* 0x000fc40000000002 */
[----:B------:R-:W-:Y:S02]  /*68a0*/  F2FP.SATFINITE.E4M3.F32.PACK_AB_MERGE_C R34, R35, R34, RZ ;  /* 0x000000222322723e */ /* 0x000fe400048070ff */
[----:B------:R-:W-:Y:S02]  /*68b0*/  PRMT R8, R8, 0x3340, R1 ;  /* 0x0000334008087816 */ /* 0x000fe40000000001 */
[----:B------:R-:W-:Y:S02]  /*68c0*/  PRMT R21, R6, 0x3340, R7 ;  /* 0x0000334006157816 */ /* 0x000fe40000000007 */
[----:B------:R-:W-:Y:S02]  /*68d0*/  LOP3.LUT R26, R26, 0xffff, RZ, 0xc0, !PT ;  /* 0x0000ffff1a1a7812 */ /* 0x000fe400078ec0ff */
[----:B------:R-:W-:Y:S02]  /*68e0*/  PRMT R7, R4, 0x5410, R5 ;  /* 0x0000541004077816 */ /* 0x000fe40000000005 */
[----:B------:R-:W-:-:S02]  /*68f0*/  PRMT R17, R17, 0x5410, R12 ;  /* 0x0000541011117816 */ /* 0x000fc4000000000c */
[----:B------:R-:W-:Y:S02]  /*6900*/  PRMT R19, R19, 0x5410, R14 ;  /* 0x0000541013137816 */ /* 0x000fe4000000000e */
[----:B------:R-:W-:Y:S02]  /*6910*/  LOP3.LUT R10, R10, 0xffff, RZ, 0xc0, !PT ;  /* 0x0000ffff0a0a7812 */ /* 0x000fe400078ec0ff */
[----:B------:R-:W-:Y:S02]  /*6920*/  PRMT R21, R21, 0x5410, R8 ;  /* 0x0000541015157816 */ /* 0x000fe40000000008 */
[----:B------:R-:W-:Y:S02]  /*6930*/  LOP3.LUT R18, R18, 0xffff, RZ, 0xc0, !PT ;  /* 0x0000ffff12127812 */ /* 0x000fe400078ec0ff */
[----:B------:R-:W-:Y:S02]  /*6940*/  LOP3.LUT R34, R34, 0xffff, RZ, 0xc0, !PT ;  /* 0x0000ffff22227812 */ /* 0x000fe400078ec0ff */
[----:B------:R-:W-:-:S02]  /*6950*/  PRMT R6, R13, 0x4210, R26 ;  /* 0x000042100d067816 */ /* 0x000fc4000000001a */
[----:B------:R-:W-:Y:S02]  /*6960*/  PRMT R26, R7, 0x5210, R26 ;  /* 0x00005210071a7816 */ /* 0x000fe4000000001a */
[--C-:B------:R-:W-:Y:S02]  /*6970*/  PRMT R4, R9, 0x4210, R10.reuse ;  /* 0x0000421009047816 */ /* 0x100fe4000000000a */
[----:B------:R-:W-:Y:S02]  /*6980*/  PRMT R24, R17, 0x5210, R10 ;  /* 0x0000521011187816 */ /* 0x000fe4000000000a */
[--C-:B------:R-:W-:Y:S02]  /*6990*/  PRMT R5, R11, 0x4210, R18.reuse ;  /* 0x000042100b057816 */ /* 0x100fe40000000012 */
[----:B------:R-:W-:Y:S02]  /*69a0*/  PRMT R25, R19, 0x5210, R18 ;  /* 0x0000521013197816 */ /* 0x000fe40000000012 */
[----:B------:R-:W-:-:S02]  /*69b0*/  PRMT R7, R15, 0x4210, R34 ;  /* 0x000042100f077816 */ /* 0x000fc40000000022 */
[----:B------:R-:W-:Y:S02]  /*69c0*/  PRMT R27, R21, 0x5210, R34 ;  /* 0x00005210151b7816 */ /* 0x000fe40000000022 */
[C---:B------:R-:W-:Y:S01]  /*69d0*/  IADD3 R16, P1, PT, R59.reuse, UR8, RZ ;  /* 0x000000083b107c10 */ /* 0x040fe2000ff3e0ff */
[----:B-1----:R0:W-:Y:S03]  /*69e0*/  STS.128 [R69], R4 ;  /* 0x0000000445007388 */ /* 0x0021e60000000c00 */
[----:B------:R-:W-:Y:S01]  /*69f0*/  LEA.HI.X.SX32 R59, R59, UR9, 0x1, P1 ;  /* 0x000000093b3b7c11 */ /* 0x000fe200088f0eff */
[----:B------:R-:W-:Y:S01]  /*6a00*/  STS.128 [R69+0x400], R24 ;  /* 0x0004001845007388 */ /* 0x000fe20000000c00 */
[----:B------:R-:W-:Y:S01]  /*6a10*/  BAR.SYNC.DEFER_BLOCKING 0x0 ;  /* 0x0000000000007b1d */ /* 0x000fe20000010000 */
[----:B------:R-:W-:Y:S02]  /*6a20*/  IADD3 R2, P2, PT, R0, R16, RZ ;  /* 0x0000001000027210 */ /* 0x000fe40007f5e0ff */
[C---:B------:R-:W-:Y:S01]  /*6a30*/  ISETP.LT.AND P1, PT, R36.reuse, UR11, !P0 ;  /* 0x0000000b24007c0c */ /* 0x040fe2000c721270 */
[----:B------:R-:W-:-:S02]  /*6a40*/  IMAD R36, R36, UR5, RZ ;  /* 0x0000000524247c24 */ /* 0x000fc4000f8e02ff */
[----:B0-----:R-:W-:Y:S01]  /*6a50*/  IMAD R5, R3, UR5, RZ ;  /* 0x0000000503057c24 */ /* 0x001fe2000f8e02ff */
[----:B------:R-:W-:Y:S01]  /*6a60*/  LEA.HI.X.SX32 R3, R0, R59, 0x1, P2 ;  /* 0x0000003b00037211 */ /* 0x000fe200010f0eff */
[----:B------:R-:W-:Y:S01]  /*6a70*/  IMAD R0, R64, UR5, RZ ;  /* 0x0000000540007c24 */ /* 0x000fe2000f8e02ff */
[C---:B------:R-:W-:Y:S01]  /*6a80*/  ISETP.LT.AND P2, PT, R37.reuse, UR11, !P0 ;  /* 0x0000000b25007c0c */ /* 0x040fe2000c741270 */
[----:B------:R-:W-:Y:S01]  /*6a90*/  IMAD R37, R37, UR5, RZ ;  /* 0x0000000525257c24 */ /* 0x000fe2000f8e02ff */
[----:B------:R-:W-:-:S04]  /*6aa0*/  IADD3 R4, P6, PT, R5, R16, RZ ;  /* 0x0000001005047210 */ /* 0x000fc80007fde0ff */
[----:B------:R-:W-:Y:S02]  /*6ab0*/  LEA.HI.X.SX32 R5, R5, R59, 0x1, P6 ;  /* 0x0000003b05057211 */ /* 0x000fe400030f0eff */
[C---:B------:R-:W-:Y:S01]  /*6ac0*/  ISETP.LT.AND P6, PT, R38.reuse, UR11, !P0 ;  /* 0x0000000b26007c0c */ /* 0x040fe2000c7c1270 */
[----:B------:R-:W-:Y:S01]  /*6ad0*/  IMAD R38, R38, UR5, RZ ;  /* 0x0000000526267c24 */ /* 0x000fe2000f8e02ff */
[----:B------:R-:W0:Y:S02]  /*6ae0*/  LDS.128 R8, [R67] ;  /* 0x0000000043087984 */ /* 0x000e240000000c00 */
[C---:B0-----:R-:W-:Y:S02]  /*6af0*/  PRMT R75, R8.reuse, 0x7770, RZ ;  /* 0x00007770084b7816 */ /* 0x041fe400000000ff */
[C---:B------:R-:W-:Y:S02]  /*6b00*/  PRMT R69, R8.reuse, 0x7773, RZ ;  /* 0x0000777308457816 */ /* 0x040fe400000000ff */
[C---:B------:R-:W-:Y:S01]  /*6b10*/  PRMT R71, R8.reuse, 0x7772, RZ ;  /* 0x0000777208477816 */ /* 0x040fe200000000ff */
[----:B------:R0:W-:Y:S01]  /*6b20*/  @P4 STG.E.U8 desc[UR26][R2.64], R75 ;  /* 0x0000004b02004986 */ /* 0x0001e2000c10111a */
[----:B------:R-:W-:-:S02]  /*6b30*/  PRMT R73, R8, 0x7771, RZ ;  /* 0x0000777108497816 */ /* 0x000fc400000000ff */
[-C--:B------:R-:W-:Y:S02]  /*6b40*/  IADD3 R6, P4, PT, R36, R16.reuse, RZ ;  /* 0x0000001024067210 */ /* 0x080fe40007f9e0ff */
[----:B------:R-:W-:Y:S01]  /*6b50*/  IADD3 R8, P5, PT, R37, R16, RZ ;  /* 0x0000001025087210 */ /* 0x000fe20007fbe0ff */
[----:B------:R1:W-:Y:S01]  /*6b60*/  @P3 STG.E.U8 desc[UR26][R4.64], R73 ;  /* 0x0000004904003986 */ /* 0x0003e2000c10111a */
[C---:B------:R-:W-:Y:S02]  /*6b70*/  PRMT R31, R9.reuse, 0x7773, RZ ;  /* 0x00007773091f7816 */ /* 0x040fe400000000ff */
[C---:B------:R-:W-:Y:S02]  /*6b80*/  PRMT R33, R9.reuse, 0x7772, RZ ;  /* 0x0000777209217816 */ /* 0x040fe400000000ff */
[C---:B------:R-:W-:Y:S02]  /*6b90*/  PRMT R35, R9.reuse, 0x7771, RZ ;  /* 0x0000777109237816 */ /* 0x040fe400000000ff */
[----:B------:R-:W-:-:S02]  /*6ba0*/  PRMT R13, R9, 0x7770, RZ ;  /* 0x00007770090d7816 */ /* 0x000fc400000000ff */
[-C--:B------:R-:W-:Y:S02]  /*6bb0*/  LEA.HI.X.SX32 R7, R36, R59.reuse, 0x1, P4 ;  /* 0x0000003b24077211 */ /* 0x080fe400020f0eff */
[C---:B------:R-:W-:Y:S02]  /*6bc0*/  PRMT R25, R10.reuse, 0x7773, RZ ;  /* 0x000077730a197816 */ /* 0x040fe400000000ff */
[C---:B------:R-:W-:Y:S01]  /*6bd0*/  PRMT R27, R10.reuse, 0x7772, RZ ;  /* 0x000077720a1b7816 */ /* 0x040fe200000000ff */
[----:B------:R-:W-:Y:S01]  /*6be0*/  @P1 STG.E.U8 desc[UR26][R6.64], R71 ;  /* 0x0000004706001986 */ /* 0x000fe2000c10111a */
[C---:B------:R-:W-:Y:S02]  /*6bf0*/  PRMT R29, R10.reuse, 0x7771, RZ ;  /* 0x000077710a1d7816 */ /* 0x040fe400000000ff */
[----:B------:R-:W-:Y:S02]  /*6c00*/  PRMT R15, R10, 0x7770, RZ ;  /* 0x000077700a0f7816 */ /* 0x000fe400000000ff */
[----:B------:R-:W-:-:S02]  /*6c10*/  LEA.HI.X.SX32 R9, R37, R59, 0x1, P5 ;  /* 0x0000003b25097211 */ /* 0x000fc400028f0eff */
[C---:B------:R-:W-:Y:S01]  /*6c20*/  ISETP.LT.AND P4, PT, R39.reuse, UR11, !P0 ;  /* 0x0000000b27007c0c */ /* 0x040fe2000c781270 */
[----:B------:R-:W-:Y:S01]  /*6c30*/  IMAD R39, R39, UR5, RZ ;  /* 0x0000000527277c24 */ /* 0x000fe2000f8e02ff */
[----:B------:R-:W-:Y:S01]  /*6c40*/  IADD3 R10, P3, PT, R38, R16, RZ ;  /* 0x00000010260a7210 */ /* 0x000fe20007f7e0ff */
[----:B------:R2:W-:Y:S01]  /*6c50*/  @P2 STG.E.U8 desc[UR26][R8.64], R69 ;  /* 0x0000004508002986 */ /* 0x0005e2000c10111a */
[C---:B------:R-:W-:Y:S02]  /*6c60*/  PRMT R17, R11.reuse, 0x7773, RZ ;  /* 0x000077730b117816 */ /* 0x040fe400000000ff */
[C---:B------:R-:W-:Y:S02]  /*6c70*/  PRMT R19, R11.reuse, 0x7772, RZ ;  /* 0x000077720b137816 */ /* 0x040fe400000000ff */
[C---:B------:R-:W-:Y:S02]  /*6c80*/  PRMT R21, R11.reuse, 0x7771, RZ ;  /* 0x000077710b157816 */ /* 0x040fe400000000ff */
[----:B------:R-:W-:-:S02]  /*6c90*/  PRMT R23, R11, 0x7770, RZ ;  /* 0x000077700b177816 */ /* 0x000fc400000000ff */
[-C--:B------:R-:W-:Y:S02]  /*6ca0*/  LEA.HI.X.SX32 R11, R38, R59.reuse, 0x1, P3 ;  /* 0x0000003b260b7211 */ /* 0x080fe400018f0eff */
[C---:B------:R-:W-:Y:S01]  /*6cb0*/  ISETP.LT.AND P3, PT, R40.reuse, UR11, !P0 ;  /* 0x0000000b28007c0c */ /* 0x040fe2000c761270 */
[----:B------:R-:W-:Y:S01]  /*6cc0*/  IMAD R40, R40, UR5, RZ ;  /* 0x0000000528287c24 */ /* 0x000fe2000f8e02ff */
[-C--:B0-----:R-:W-:Y:S01]  /*6cd0*/  IADD3 R2, P2, PT, R39, R16.reuse, RZ ;  /* 0x0000001027027210 */ /* 0x081fe20007f5e0ff */
[----:B------:R0:W-:Y:S01]  /*6ce0*/  @P6 STG.E.U8 desc[UR26][R10.64], R13 ;  /* 0x0000000d0a006986 */ /* 0x0001e2000c10111a */
[C---:B------:R-:W-:Y:S01]  /*6cf0*/  ISETP.LT.AND P1, PT, R41.reuse, UR11, !P0 ;  /* 0x0000000b29007c0c */ /* 0x040fe2000c721270 */
[----:B------:R-:W-:Y:S01]  /*6d00*/  IMAD R41, R41, UR5, RZ ;  /* 0x0000000529297c24 */ /* 0x000fe2000f8e02ff */
[----:B------:R-:W-:Y:S02]  /*6d10*/  LEA.HI.X.SX32 R3, R39, R59, 0x1, P2 ;  /* 0x0000003b27037211 */ /* 0x000fe400010f0eff */
[C---:B------:R-:W-:Y:S01]  /*6d20*/  ISETP.LT.AND P2, PT, R42.reuse, UR11, !P0 ;  /* 0x0000000b2a007c0c */ /* 0x040fe2000c741270 */
[----:B------:R-:W-:Y:S01]  /*6d30*/  IMAD R42, R42, UR5, RZ ;  /* 0x000000052a2a7c24 */ /* 0x000fe2000f8e02ff */
[-C--:B-1----:R-:W-:Y:S01]  /*6d40*/  IADD3 R4, P5, PT, R40, R16.reuse, RZ ;  /* 0x0000001028047210 */ /* 0x082fe20007fbe0ff */
[----:B------:R1:W-:Y:S01]  /*6d50*/  @P4 STG.E.U8 desc[UR26][R2.64], R35 ;  /* 0x0000002302004986 */ /* 0x0003e2000c10111a */
[----:B--2---:R-:W-:-:S02]  /*6d60*/  IADD3 R8, P6, PT, R41, R16, RZ ;  /* 0x0000001029087210 */ /* 0x004fc40007fde0ff */
[-C--:B------:R-:W-:Y:S02]  /*6d70*/  LEA.HI.X.SX32 R5, R40, R59.reuse, 0x1, P5 ;  /* 0x0000003b28057211 */ /* 0x080fe400028f0eff */
[CC--:B0-----:R-:W-:Y:S02]  /*6d80*/  IADD3 R10, P4, PT, R42.reuse, R16.reuse, RZ ;  /* 0x000000102a0a7210 */ /* 0x0c1fe40007f9e0ff */
[C---:B------:R-:W-:Y:S01]  /*6d90*/  ISETP.LT.AND P5, PT, R43.reuse, UR11, !P0 ;  /* 0x0000000b2b007c0c */ /* 0x040fe2000c7a1270 */
[----:B------:R-:W-:Y:S01]  /*6da0*/  IMAD R43, R43, UR5, RZ ;  /* 0x000000052b2b7c24 */ /* 0x000fe2000f8e02ff */
[-C--:B------:R-:W-:Y:S01]  /*6db0*/  LEA.HI.X.SX32 R9, R41, R59.reuse, 0x1, P6 ;  /* 0x0000003b29097211 */ /* 0x080fe200030f0eff */
[----:B------:R-:W-:Y:S01]  /*6dc0*/  @P3 STG.E.U8 desc[UR26][R4.64], R33 ;  /* 0x0000002104003986 */ /* 0x000fe2000c10111a */
[-C--:B------:R-:W-:Y:S02]  /*6dd0*/  LEA.HI.X.SX32 R11, R42, R59.reuse, 0x1, P4 ;  /* 0x0000003b2a0b7211 */ /* 0x080fe400020f0eff */
[CC--:B------:R-:W-:Y:S01]  /*6de0*/  IADD3 R12, P3, PT, R43.reuse, R16.reuse, RZ ;  /* 0x000000102b0c7210 */ /* 0x0c0fe20007f7e0ff */
[----:B------:R-:W0:Y:S03]  /*6df0*/  LDS.128 R4, [R67+0x800] ;  /* 0x0008000043047984 */ /* 0x000e260000000c00 */
[-C--:B------:R-:W-:Y:S01]  /*6e00*/  LEA.HI.X.SX32 R13, R43, R59.reuse, 0x1, P3 ;  /* 0x0000003b2b0d7211 */ /* 0x080fe200018f0eff */
[----:B------:R2:W-:Y:S01]  /*6e10*/  @P1 STG.E.U8 desc[UR26][R8.64], R31 ;  /* 0x0000001f08001986 */ /* 0x0005e2000c10111a */
[C---:B------:R-:W-:Y:S01]  /*6e20*/  ISETP.LT.AND P1, PT, R44.reuse, UR11, !P0 ;  /* 0x0000000b2c007c0c */ /* 0x040fe2000c721270 */
[----:B------:R-:W-:Y:S01]  /*6e30*/  IMAD R44, R44, UR5, RZ ;  /* 0x000000052c2c7c24 */ /* 0x000fe2000f8e02ff */
[----:B------:R-:W-:Y:S01]  /*6e40*/  ISETP.LT.AND P3, PT, R46, UR11, !P0 ;  /* 0x0000000b2e007c0c */ /* 0x000fe2000c761270 */
[----:B------:R3:W-:Y:S01]  /*6e50*/  @P2 STG.E.U8 desc[UR26][R10.64], R15 ;  /* 0x0000000f0a002986 */ /* 0x0007e2000c10111a */
[C---:B------:R-:W-:Y:S01]  /*6e60*/  ISETP.LT.AND P2, PT, R45.reuse, UR11, !P0 ;  /* 0x0000000b2d007c0c */ /* 0x040fe2000c741270 */
[----:B------:R-:W-:Y:S01]  /*6e70*/  IMAD R45, R45, UR5, RZ ;  /* 0x000000052d2d7c24 */ /* 0x000fe2000f8e02ff */
[----:B-1----:R-:W-:Y:S01]  /*6e80*/  IADD3 R2, P4, PT, R44, R16, RZ ;  /* 0x000000102c027210 */ /* 0x002fe20007f9e0ff */
[----:B------:R-:W-:Y:S01]  /*6e90*/  IMAD R46, R46, UR5, RZ ;  /* 0x000000052e2e7c24 */ /* 0x000fe2000f8e02ff */
[----:B------:R-:W-:Y:S02]  /*6ea0*/  @P5 STG.E.U8 desc[UR26][R12.64], R29 ;  /* 0x0000001d0c005986 */ /* 0x000fe4000c10111a */
[----:B------:R-:W-:-:S02]  /*6eb0*/  LEA.HI.X.SX32 R3, R44, R59, 0x1, P4 ;  /* 0x0000003b2c037211 */ /* 0x000fc400020f0eff */
[-C--:B--2---:R-:W-:Y:S02]  /*6ec0*/  IADD3 R8, P6, PT, R45, R16.reuse, RZ ;  /* 0x000000102d087210 */ /* 0x084fe40007fde0ff */
[C---:B------:R-:W-:Y:S01]  /*6ed0*/  ISETP.LT.AND P4, PT, R47.reuse, UR11, !P0 ;  /* 0x0000000b2f007c0c */ /* 0x040fe2000c781270 */
[----:B------:R-:W-:Y:S01]  /*6ee0*/  IMAD R47, R47, UR5, RZ ;  /* 0x000000052f2f7c24 */ /* 0x000fe2000f8e02ff */
[CC--:B---3--:R-:W-:Y:S01]  /*6ef0*/  IADD3 R10, P5, PT, R46.reuse, R16.reuse, RZ ;  /* 0x000000102e0a7210 */ /* 0x0c8fe20007fbe0ff */
[----:B------:R1:W-:Y:S01]  /*6f00*/  @P1 STG.E.U8 desc[UR26][R2.64], R27 ;  /* 0x0000001b02001986 */ /* 0x0003e2000c10111a */
[-C--:B------:R-:W-:Y:S02]  /*6f10*/  LEA.HI.X.SX32 R9, R45, R59.reuse, 0x1, P6 ;  /* 0x0000003b2d097211 */ /* 0x080fe400030f0eff */
[-C--:B------:R-:W-:Y:S02]  /*6f20*/  LEA.HI.X.SX32 R11, R46, R59.reuse, 0x1, P5 ;  /* 0x0000003b2e0b7211 */ /* 0x080fe400028f0eff */
[-C--:B------:R-:W-:Y:S01]  /*6f30*/  IADD3 R14, P1, PT, R47, R16.reuse, RZ ;  /* 0x000000102f0e7210 */ /* 0x080fe20007f3e0ff */
[----:B------:R2:W-:Y:S01]  /*6f40*/  @P2 STG.E.U8 desc[UR26][R8.64], R25 ;  /* 0x0000001908002986 */ /* 0x0005e2000c10111a */
[C---:B------:R-:W-:Y:S01]  /*6f50*/  ISETP.LT.AND P2, PT, R49.reuse, UR11, !P0 ;  /* 0x0000000b31007c0c */ /* 0x040fe2000c741270 */
[----:B------:R-:W-:Y:S01]  /*6f60*/  IMAD R49, R49, UR5, RZ ;  /* 0x0000000531317c24 */ /* 0x000fe2000f8e02ff */
[----:B------:R-:W-:Y:S01]  /*6f70*/  LEA.HI.X.SX32 R15, R47, R59, 0x1, P1 ;  /* 0x0000003b2f0f7211 */ /* 0x000fe200008f0eff */
[----:B------:R-:W-:Y:S01]  /*6f80*/  @P3 STG.E.U8 desc[UR26][R10.64], R23 ;  /* 0x000000170a003986 */ /* 0x000fe2000c10111a */
[C---:B------:R-:W-:Y:S01]  /*6f90*/  ISETP.LT.AND P3, PT, R48.reuse, UR11, !P0 ;  /* 0x0000000b30007c0c */ /* 0x040fe2000c761270 */
[----:B------:R-:W-:Y:S01]  /*6fa0*/  IMAD R48, R48, UR5, RZ ;  /* 0x0000000530307c24 */ /* 0x000fe2000f8e02ff */
[-C--:B-1----:R-:W-:Y:S01]  /*6fb0*/  IADD3 R2, P5, PT, R49, R16.reuse, RZ ;  /* 0x0000001031027210 */ /* 0x082fe20007fbe0ff */
[----:B------:R0:W-:Y:S01]  /*6fc0*/  @P4 STG.E.U8 desc[UR26][R14.64], R21 ;  /* 0x000000150e004986 */ /* 0x0001e2000c10111a */
[C---:B------:R-:W-:Y:S01]  /*6fd0*/  ISETP.LT.AND P4, PT, R50.reuse, UR11, !P0 ;  /* 0x0000000b32007c0c */ /* 0x040fe2000c781270 */
[----:B------:R-:W-:Y:S01]  /*6fe0*/  IMAD R50, R50, UR5, RZ ;  /* 0x0000000532327c24 */ /* 0x000fe2000f8e02ff */
[----:B------:R-:W-:-:S02]  /*6ff0*/  IADD3 R12, P1, PT, R48, R16, RZ ;  /* 0x00000010300c7210 */ /* 0x000fc40007f3e0ff */
[-C--:B------:R-:W-:Y:S02]  /*7000*/  LEA.HI.X.SX32 R3, R49, R59.reuse, 0x1, P5 ;  /* 0x0000003b31037211 */ /* 0x080fe400028f0eff */
[-C--:B------:R-:W-:Y:S02]  /*7010*/  LEA.HI.X.SX32 R13, R48, R59.reuse, 0x1, P1 ;  /* 0x0000003b300d7211 */ /* 0x080fe400008f0eff */
[C---:B------:R-:W-:Y:S01]  /*7020*/  ISETP.LT.AND P1, PT, R51.reuse, UR11, !P0 ;  /* 0x0000000b33007c0c */ /* 0x040fe2000c721270 */
[----:B------:R-:W-:Y:S01]  /*7030*/  IMAD R51, R51, UR5, RZ ;  /* 0x0000000533337c24 */ /* 0x000fe2000f8e02ff */
[-C--:B--2---:R-:W-:Y:S01]  /*7040*/  IADD3 R8, P6, PT, R50, R16.reuse, RZ ;  /* 0x0000001032087210 */ /* 0x084fe20007fde0ff */
[----:B------:R1:W-:Y:S01]  /*7050*/  @P3 STG.E.U8 desc[UR26][R12.64], R19 ;  /* 0x000000130c003986 */ /* 0x0003e2000c10111a */
[----:B0-----:R-:W-:Y:S02]  /*7060*/  PRMT R21, R4, 0x7770, RZ ;  /* 0x0000777004157816 */ /* 0x001fe400000000ff */
[----:B------:R-:W-:Y:S01]  /*7070*/  IADD3 R10, P3, PT, R51, R16, RZ ;  /* 0x00000010330a7210 */ /* 0x000fe20007f7e0ff */
[----:B------:R-:W-:Y:S01]  /*7080*/  @P2 STG.E.U8 desc[UR26][R2.64], R17 ;  /* 0x0000001102002986 */ /* 0x000fe2000c10111a */
[C---:B------:R-:W-:Y:S01]  /*7090*/  ISETP.LT.AND P2, PT, R52.reuse, UR11, !P0 ;  /* 0x0000000b34007c0c */ /* 0x040fe2000c741270 */
[----:B------:R-:W-:Y:S01]  /*70a0*/  IMAD R52, R52, UR5, RZ ;  /* 0x0000000534347c24 */ /* 0x000fe2000f8e02ff */
[----:B------:R-:W-:-:S02]  /*70b0*/  LEA.HI.X.SX32 R9, R50, R59, 0x1, P6 ;  /* 0x0000003b32097211 */ /* 0x000fc400030f0eff */
[-C--:B------:R-:W-:Y:S02]  /*70c0*/  LEA.HI.X.SX32 R11, R51, R59.reuse, 0x1, P3 ;  /* 0x0000003b330b7211 */ /* 0x080fe400018f0eff */
[----:B------:R-:W-:Y:S01]  /*70d0*/  PRMT R15, R4, 0x7771, RZ ;  /* 0x00007771040f7816 */ /* 0x000fe200000000ff */
[----:B------:R0:W-:Y:S01]  /*70e0*/  @P4 STG.E.U8 desc[UR26][R8.64], R21 ;  /* 0x0000001508004986 */ /* 0x0001e2000c10111a */
[C---:B-1----:R-:W-:Y:S02]  /*70f0*/  IADD3 R12, P6, PT, R52.reuse, R16, RZ ;  /* 0x00000010340c7210 */ /* 0x042fe40007fde0ff */
[C---:B------:R-:W-:Y:S01]  /*7100*/  ISETP.LT.AND P4, PT, R53.reuse, UR11, !P0 ;  /* 0x0000000b35007c0c */ /* 0x040fe2000c781270 */
[----:B------:R1:W-:Y:S01]  /*7110*/  @P1 STG.E.U8 desc[UR26][R10.64], R15 ;  /* 0x0000000f0a001986 */ /* 0x0003e2000c10111a */
[----:B------:R-:W-:Y:S01]  /*7120*/  IMAD R53, R53, UR5, RZ ;  /* 0x0000000535357c24 */ /* 0x000fe2000f8e02ff */
[C---:B------:R-:W-:Y:S01]  /*7130*/  ISETP.LT.AND P1, PT, R55.reuse, UR11, !P0 ;  /* 0x0000000b37007c0c */ /* 0x040fe2000c721270 */
[----:B------:R-:W-:Y:S01]  /*7140*/  IMAD R55, R55, UR5, RZ ;  /* 0x0000000537377c24 */ /* 0x000fe2000f8e02ff */
[----:B------:R-:W-:-:S02]  /*7150*/  LEA.HI.X.SX32 R13, R52, R59, 0x1, P6 ;  /* 0x0000003b340d7211 */ /* 0x000fc400030f0eff */
[C---:B------:R-:W-:Y:S01]  /*7160*/  ISETP.LT.AND P3, PT, R54.reuse, UR11, !P0 ;  /* 0x0000000b36007c0c */ /* 0x040fe2000c761270 */
[----:B------:R-:W-:Y:S01]  /*7170*/  IMAD R54, R54, UR5, RZ ;  /* 0x0000000536367c24 */ /* 0x000fe2000f8e02ff */
[----:B0-----:R-:W-:Y:S02]  /*7180*/  PRMT R21, R4, 0x7772, RZ ;  /* 0x0000777204157816 */ /* 0x001fe400000000ff */
[-C--:B------:R-:W-:Y:S02]  /*7190*/  IADD3 R2, P5, PT, R53, R16.reuse, RZ ;  /* 0x0000001035027210 */ /* 0x080fe40007fbe0ff */
[-C--:B------:R-:W-:Y:S01]  /*71a0*/  IADD3 R8, P6, PT, R54, R16.reuse, RZ ;  /* 0x0000001036087210 */ /* 0x080fe20007fde0ff */
[----:B------:R0:W-:Y:S01]  /*71b0*/  @P2 STG.E.U8 desc[UR26][R12.64], R21 ;  /* 0x000000150c002986 */ /* 0x0001e2000c10111a */
[----:B-1----:R-:W-:Y:S02]  /*71c0*/  IADD3 R10, P2, PT, R55, R16, RZ ;  /* 0x00000010370a7210 */ /* 0x002fe40007f5e0ff */
[----:B------:R-:W-:-:S02]  /*71d0*/  LEA.HI.X.SX32 R3, R53, R59, 0x1, P5 ;  /* 0x0000003b35037211 */ /* 0x000fc400028f0eff */
[----:B------:R-:W-:Y:S02]  /*71e0*/  PRMT R19, R4, 0x7773, RZ ;  /* 0x0000777304137816 */ /* 0x000fe400000000ff */
[-C--:B------:R-:W-:Y:S02]  /*71f0*/  LEA.HI.X.SX32 R11, R55, R59.reuse, 0x1, P2 ;  /* 0x0000003b370b7211 */ /* 0x080fe400010f0eff */
[C---:B------:R-:W-:Y:S01]  /*7200*/  ISETP.LT.AND P2, PT, R56.reuse, UR11, !P0 ;  /* 0x0000000b38007c0c */ /* 0x040fe2000c741270 */
[----:B------:R-:W-:Y:S01]  /*7210*/  IMAD R56, R56, UR5, RZ ;  /* 0x0000000538387c24 */ /* 0x000fe2000f8e02ff */
[----:B------:R-:W-:Y:S01]  /*7220*/  LEA.HI.X.SX32 R9, R54, R59, 0x1, P6 ;  /* 0x0000003b36097211 */ /* 0x000fe200030f0eff */
[----:B------:R1:W-:Y:S01]  /*7230*/  @P4 STG.E.U8 desc[UR26][R2.64], R19 ;  /* 0x0000001302004986 */ /* 0x0003e2000c10111a */
[C---:B------:R-:W-:Y:S02]  /*7240*/  PRMT R17, R5.reuse, 0x7770, RZ ;  /* 0x0000777005117816 */ /* 0x040fe400000000ff */
[----:B------:R-:W-:-:S02]  /*7250*/  PRMT R15, R5, 0x7771, RZ ;  /* 0x00007771050f7816 */ /* 0x000fc400000000ff */
[C---:B------:R-:W-:Y:S01]  /*7260*/  ISETP.LT.AND P4, PT, R57.reuse, UR11, !P0 ;  /* 0x0000000b39007c0c */ /* 0x040fe2000c781270 */
[----:B------:R-:W-:Y:S01]  /*7270*/  IMAD R57, R57, UR5, RZ ;  /* 0x0000000539397c24 */ /* 0x000fe2000f8e02ff */
[-C--:B0-----:R-:W-:Y:S01]  /*7280*/  IADD3 R12, P6, PT, R56, R16.reuse, RZ ;  /* 0x00000010380c7210 */ /* 0x081fe20007fde0ff */
[----:B------:R0:W-:Y:S01]  /*7290*/  @P3 STG.E.U8 desc[UR26][R8.64], R17 ;  /* 0x0000001108003986 */ /* 0x0001e2000c10111a */
[C---:B------:R-:W-:Y:S01]  /*72a0*/  ISETP.LT.AND P3, PT, R58.reuse, UR11, !P0 ;  /* 0x0000000b3a007c0c */ /* 0x040fe2000c761270 */
[----:B------:R-:W-:Y:S01]  /*72b0*/  IMAD R58, R58, UR5, RZ ;  /* 0x000000053a3a7c24 */ /* 0x000fe2000f8e02ff */
[----:B------:R-:W-:Y:S01]  /*72c0*/  LEA.HI.X.SX32 R13, R56, R59, 0x1, P6 ;  /* 0x0000003b380d7211 */ /* 0x000fe200030f0eff */
[----:B------:R2:W-:Y:S01]  /*72d0*/  @P1 STG.E.U8 desc[UR26][R10.64], R15 ;  /* 0x0000000f0a001986 */ /* 0x0005e2000c10111a */
[C---:B------:R-:W-:Y:S01]  /*72e0*/  ISETP.LT.AND P1, PT, R60.reuse, UR11, !P0 ;  /* 0x0000000b3c007c0c */ /* 0x040fe2000c721270 */
[----:B------:R-:W-:Y:S01]  /*72f0*/  IMAD R60, R60, UR5, RZ ;  /* 0x000000053c3c7c24 */ /* 0x000fe2000f8e02ff */
[----:B-1----:R-:W-:-:S02]  /*7300*/  IADD3 R2, P5, PT, R57, R16, RZ ;  /* 0x0000001039027210 */ /* 0x002fc40007fbe0ff */
[----:B------:R-:W-:Y:S02]  /*7310*/  PRMT R19, R5, 0x7772, RZ ;  /* 0x0000777205137816 */ /* 0x000fe400000000ff */
[-C--:B------:R-:W-:Y:S02]  /*7320*/  IADD3 R4, P6, PT, R58, R16.reuse, RZ ;  /* 0x000000103a047210 */ /* 0x080fe40007fde0ff */
[-C--:B------:R-:W-:Y:S01]  /*7330*/  LEA.HI.X.SX32 R3, R57, R59.reuse, 0x1, P5 ;  /* 0x0000003b39037211 */ /* 0x080fe200028f0eff */
[----:B------:R1:W-:Y:S01]  /*7340*/  @P2 STG.E.U8 desc[UR26][R12.64], R19 ;  /* 0x000000130c002986 */ /* 0x0003e2000c10111a */
[----:B0-----:R-:W-:Y:S02]  /*7350*/  IADD3 R8, P2, PT, R60, R16, RZ ;  /* 0x000000103c087210 */ /* 0x001fe40007f5e0ff */
[----:B--2---:R-:W-:Y:S02]  /*7360*/  PRMT R15, R5, 0x7773, RZ ;  /* 0x00007773050f7816 */ /* 0x004fe400000000ff */
[----:B------:R-:W-:-:S02]  /*7370*/  LEA.HI.X.SX32 R5, R58, R59, 0x1, P6 ;  /* 0x0000003b3a057211 */ /* 0x000fc400030f0eff */
[----:B------:R-:W-:Y:S01]  /*7380*/  PRMT R11, R6, 0x7770, RZ ;  /* 0x00007770060b7816 */ /* 0x000fe200000000ff */
[----:B------:R0:W-:Y:S01]  /*7390*/  @P4 STG.E.U8 desc[UR26][R2.64], R15 ;  /* 0x0000000f02004986 */ /* 0x0001e2000c10111a */
[----:B------:R-:W-:Y:S02]  /*73a0*/  LEA.HI.X.SX32 R9, R60, R59, 0x1, P2 ;  /* 0x0000003b3c097211 */ /* 0x000fe400010f0eff */
[----:B------:R-:W-:Y:S01]  /*73b0*/  PRMT R17, R6, 0x7771, RZ ;  /* 0x0000777106117816 */ /* 0x000fe200000000ff */
[----:B------:R2:W-:Y:S01]  /*73c0*/  @P3 STG.E.U8 desc[UR26][R4.64], R11 ;  /* 0x0000000b04003986 */ /* 0x0005e2000c10111a */
[C---:B------:R-:W-:Y:S01]  /*73d0*/  ISETP.LT.AND P4, PT, R62.reuse, UR11, !P0 ;  /* 0x0000000b3e007c0c */ /* 0x040fe2000c781270 */
[----:B------:R-:W-:Y:S01]  /*73e0*/  IMAD R62, R62, UR5, RZ ;  /* 0x000000053e3e7c24 */ /* 0x000fe2000f8e02ff */
[----:B------:R-:W-:Y:S01]  /*73f0*/  ISETP.LT.AND P3, PT, R63, UR11, !P0 ;  /* 0x0000000b3f007c0c */ /* 0x000fe2000c761270 */
[----:B------:R3:W-:Y:S01]  /*7400*/  @P1 STG.E.U8 desc[UR26][R8.64], R17 ;  /* 0x0000001108001986 */ /* 0x0007e2000c10111a */
[----:B------:R-:W-:Y:S01]  /*7410*/  ISETP.LT.AND P5, PT, R61, UR11, !P0 ;  /* 0x0000000b3d007c0c */ /* 0x000fe2000c7a1270 */
[----:B------:R-:W-:Y:S01]  /*7420*/  IMAD R63, R63, UR5, RZ ;  /* 0x000000053f3f7c24 */ /* 0x000fe2000f8e02ff */
[C---:B------:R-:W-:Y:S01]  /*7430*/  PRMT R25, R6.reuse, 0x7772, RZ ;  /* 0x0000777206197816 */ /* 0x040fe200000000ff */
[----:B------:R-:W-:Y:S01]  /*7440*/  IMAD R61, R61, UR5, RZ ;  /* 0x000000053d3d7c24 */ /* 0x000fe2000f8e02ff */
[----:B------:R-:W-:Y:S01]  /*7450*/  PRMT R23, R6, 0x7773, RZ ;  /* 0x0000777306177816 */ /* 0x000fe200000000ff */
[----:B-1----:R-:W-:Y:S01]  /*7460*/  IMAD R13, R65, UR5, RZ ;  /* 0x00000005410d7c24 */ /* 0x002fe2000f8e02ff */
[-C--:B------:R-:W-:Y:S01]  /*7470*/  IADD3 R10, P2, PT, R63, R16.reuse, RZ ;  /* 0x000000103f0a7210 */ /* 0x080fe20007f5e0ff */
[----:B0-----:R-:W-:Y:S01]  /*7480*/  IMAD R15, R66, UR5, RZ ;  /* 0x00000005420f7c24 */ /* 0x001fe2000f8e02ff */
[----:B--2---:R-:W-:-:S02]  /*7490*/  IADD3 R4, P1, PT, R62, R16, RZ ;  /* 0x000000103e047210 */ /* 0x004fc40007f3e0ff */
[-C--:B------:R-:W-:Y:S02]  /*74a0*/  IADD3 R2, P6, PT, R61, R16.reuse, RZ ;  /* 0x000000103d027210 */ /* 0x080fe40007fde0ff */
[-C--:B------:R-:W-:Y:S02]  /*74b0*/  LEA.HI.X.SX32 R5, R62, R59.reuse, 0x1, P1 ;  /* 0x0000003b3e057211 */ /* 0x080fe400008f0eff */
[----:B------:R-:W-:Y:S02]  /*74c0*/  IADD3 R12, P1, PT, R13, R16, RZ ;  /* 0x000000100d0c7210 */ /* 0x000fe40007f3e0ff */
[-C--:B------:R-:W-:Y:S02]  /*74d0*/  LEA.HI.X.SX32 R11, R63, R59.reuse, 0x1, P2 ;  /* 0x0000003b3f0b7211 */ /* 0x080fe400010f0eff */
[----:B------:R-:W-:Y:S02]  /*74e0*/  LEA.HI.X.SX32 R3, R61, R59, 0x1, P6 ;  /* 0x0000003b3d037211 */ /* 0x000fe400030f0eff */
[----:B------:R-:W-:-:S02]  /*74f0*/  ISETP.LT.AND P2, PT, R64, UR11, !P0 ;  /* 0x0000000b40007c0c */ /* 0x000fc4000c741270 */
[-C--:B------:R-:W-:Y:S01]  /*7500*/  LEA.HI.X.SX32 R13, R13, R59.reuse, 0x1, P1 ;  /* 0x0000003b0d0d7211 */ /* 0x080fe200008f0eff */
[----:B------:R0:W-:Y:S01]  /*7510*/  @P5 STG.E.U8 desc[UR26][R2.64], R25 ;  /* 0x0000001902005986 */ /* 0x0001e2000c10111a */
[-C--:B---3--:R-:W-:Y:S02]  /*7520*/  IADD3 R8, P6, PT, R0, R16.reuse, RZ ;  /* 0x0000001000087210 */ /* 0x088fe40007fde0ff */
[----:B------:R-:W-:Y:S01]  /*7530*/  ISETP.LT.AND P1, PT, R65, UR11, !P0 ;  /* 0x0000000b41007c0c */ /* 0x000fe2000c721270 */
[----:B------:R0:W-:Y:S01]  /*7540*/  @P4 STG.E.U8 desc[UR26][R4.64], R23 ;  /* 0x0000001704004986 */ /* 0x0001e2000c10111a */
[----:B------:R-:W-:Y:S02]  /*7550*/  ISETP.LT.AND P0, PT, R66, UR11, !P0 ;  /* 0x0000000b42007c0c */ /* 0x000fe4000c701270 */
[----:B------:R-:W-:Y:S02]  /*7560*/  LEA.HI.X.SX32 R9, R0, R59, 0x1, P6 ;  /* 0x0000003b00097211 */ /* 0x000fe400030f0eff */
[----:B------:R-:W-:-:S02]  /*7570*/  IADD3 R14, P6, PT, R15, R16, RZ ;  /* 0x000000100f0e7210 */ /* 0x000fc40007fde0ff */
[C---:B------:R-:W-:Y:S02]  /*7580*/  PRMT R17, R7.reuse, 0x7773, RZ ;  /* 0x0000777307117816 */ /* 0x040fe400000000ff */
[C---:B------:R-:W-:Y:S02]  /*7590*/  PRMT R19, R7.reuse, 0x7772, RZ ;  /* 0x0000777207137816 */ /* 0x040fe400000000ff */
[C---:B------:R-:W-:Y:S02]  /*75a0*/  PRMT R21, R7.reuse, 0x7771, RZ ;  /* 0x0000777107157816 */ /* 0x040fe400000000ff */
[----:B------:R-:W-:Y:S02]  /*75b0*/  PRMT R7, R7, 0x7770, RZ ;  /* 0x0000777007077816 */ /* 0x000fe400000000ff */
[----:B------:R-:W-:-:S03]  /*75c0*/  LEA.HI.X.SX32 R15, R15, R59, 0x1, P6 ;  /* 0x0000003b0f0f7211 */ /* 0x000fc600030f0eff */
[----:B------:R0:W-:Y:S04]  /*75d0*/  @P3 STG.E.U8 desc[UR26][R10.64], R7 ;  /* 0x000000070a003986 */ /* 0x0001e8000c10111a */
[----:B------:R0:W-:Y:S04]  /*75e0*/  @P2 STG.E.U8 desc[UR26][R8.64], R21 ;  /* 0x0000001508002986 */ /* 0x0001e8000c10111a */
[----:B------:R0:W-:Y:S04]  /*75f0*/  @P1 STG.E.U8 desc[UR26][R12.64], R19 ;  /* 0x000000130c001986 */ /* 0x0001e8000c10111a */
[----:B------:R0:W-:Y:S01]  /*7600*/  @P0 STG.E.U8 desc[UR26][R14.64], R17 ;  /* 0x000000110e000986 */ /* 0x0001e2000c10111a */
[----:B------:R-:W-:Y:S06]  /*7610*/  BAR.SYNC.DEFER_BLOCKING 0x0 ;  /* 0x0000000000007b1d */ /* 0x000fec0000010000 */
[----:B------:R-:W-:Y:S05]  /*7620*/  BRA.U UP0, `(.L_x_13) ;  /* 0x0000000100a07547 */ /* 0x000fea000b800000 */
[----:B------:R-:W1:Y:S01]  /*7630*/  S2UR UR5, SR_CgaCtaId ;  /* 0x00000000000579c3 */ /* 0x000e620000008800 */
[----:B------:R-:W-:Y:S01]  /*7640*/  NOP ;  /* 0x0000000000007918 */ /* 0x000fe20000000000 */
[----:B------:R-:W-:Y:S01]  /*7650*/  UMOV UR4, 0x50 ;  /* 0x0000005000047882 */ /* 0x000fe20000000000 */
[----:B------:R-:W-:Y:S02]  /*7660*/  IMAD.U32 R0, RZ, RZ, UR12 ;  /* 0x0000000cff007e24 */ /* 0x000fe4000f8e00ff */
[----:B0-----:R-:W-:Y:S02]  /*7670*/  IMAD.MOV.U32 R3, RZ, RZ, 0x3 ;  /* 0x00000003ff037424 */ /* 0x001fe400078e00ff */
[----:B------:R-:W-:Y:S01]  /*7680*/  IMAD.MOV.U32 R7, RZ, RZ, 0x1 ;  /* 0x00000001ff077424 */ /* 0x000fe200078e00ff */
[----:B------:R-:W-:-:S04]  /*7690*/  LOP3.LUT R0, R0, 0xffff, RZ, 0xc0, !PT ;  /* 0x0000ffff00007812 */ /* 0x000fc800078ec0ff */
[----:B------:R-:W-:-:S05]  /*76a0*/  SHF.R.U32.HI R0, RZ, 0x5, R0 ;  /* 0x00000005ff007819 */ /* 0x000fca0000011600 */
[----:B------:R-:W-:Y:S01]  /*76b0*/  VIADD R2, R0, 0x10 ;  /* 0x0000001000027836 */ /* 0x000fe20000000000 */
[----:B------:R-:W-:Y:S01]  /*76c0*/  SHF.L.U32 R0, R3, R0, RZ ;  /* 0x0000000003007219 */ /* 0x000fe200000006ff */
[----:B-1----:R-:W-:-:S03]  /*76d0*/  ULEA UR6, UR5, UR4, 0x18 ;  /* 0x0000000405067291 */ /* 0x002fc6000f8ec0ff */
[----:B------:R-:W-:-:S04]  /*76e0*/  SHF.L.U32 R3, R7, R2, RZ ;  /* 0x0000000207037219 */ /* 0x000fc800000006ff */
[----:B------:R-:W-:Y:S02]  /*76f0*/  LOP3.LUT R0, R3, R0, RZ, 0xfc, !PT ;  /* 0x0000000003007212 */ /* 0x000fe400078efcff */
[----:B------:R-:W0:Y:S02]  /*7700*/  LDS R5, [UR6] ;  /* 0x00000006ff057984 */ /* 0x000e240008000800 */
[C---:B------:R-:W-:Y:S02]  /*7710*/  LOP3.LUT R2, R0.reuse, 0xffff, RZ, 0xc0, !PT ;  /* 0x0000ffff00027812 */ /* 0x040fe400078ec0ff */
[----:B0-----:R-:W-:-:S04]  /*7720*/  LOP3.LUT R3, R0, 0xffff, R5, 0x80, !PT ;  /* 0x0000ffff00037812 */ /* 0x001fc800078e8005 */
[----:B------:R-:W-:-:S13]  /*7730*/  ISETP.NE.AND P0, PT, R3, R2, PT ;  /* 0x000000020300720c */ /* 0x000fda0003f05270 */
[----:B------:R-:W-:Y:S05]  /*7740*/  @P0 BRA `(.L_x_14) ;  /* 0x0000000000500947 */ /* 0x000fea0003800000 */
[----:B------:R-:W-:Y:S02]  /*7750*/  SHF.R.U32.HI R5, RZ, 0x10, R5 ;  /* 0x00000010ff057819 */ /* 0x000fe40000011605 */
[----:B------:R-:W-:-:S04]  /*7760*/  SHF.R.U32.HI R2, RZ, 0x10, R0 ;  /* 0x00000010ff027819 */ /* 0x000fc80000011600 */
[----:B------:R-:W-:-:S04]  /*7770*/  LOP3.LUT R5, R5, R2, RZ, 0xc0, !PT ;  /* 0x0000000205057212 */ /* 0x000fc800078ec0ff */
[----:B------:R-:W-:-:S13]  /*7780*/  ISETP.NE.AND P0, PT, R5, R2, PT ;  /* 0x000000020500720c */ /* 0x000fda0003f05270 */
[----:B------:R-:W-:Y:S05]  /*7790*/  @P0 BRA `(.L_x_15) ;  /* 0x0000000000300947 */ /* 0x000fea0003800000 */
[----:B------:R-:W-:Y:S01]  /*77a0*/  R2UR UR4, R0 ;  /* 0x00000000000472ca */ /* 0x000fe200000e0000 */
[----:B------:R-:W-:Y:S01]  /*77b0*/  VOTEU.ANY UR5, UPT, PT ;  /* 0x0000000000057886 */ /* 0x000fe200038e0100 */
[----:B------:R-:W0:Y:S01]  /*77c0*/  S2R R0, SR_LANEID ;  /* 0x0000000000007919 */ /* 0x000e220000000000 */
[----:B------:R-:W-:-:S10]  /*77d0*/  UFLO.U32 UR5, UR5 ;  /* 0x00000005000572bd */ /* 0x000fd400080e0000 */
[----:B------:R-:W-:-:S06]  /*77e0*/  ULOP3.LUT UR4, URZ, UR4, URZ, 0x33, !UPT ;  /* 0x00000004ff047292 */ /* 0x000fcc000f8e33ff */
[----:B------:R-:W-:-:S04]  /*77f0*/  IMAD.U32 R2, RZ, RZ, UR4 ;  /* 0x00000004ff027e24 */ /* 0x000fc8000f8e00ff */
[----:B------:R-:W1:Y:S02]  /*7800*/  REDUX UR7, R2 ;  /* 0x00000000020773c4 */ /* 0x000e640000000000 */
[----:B------:R2:W-:Y:S01]  /*7810*/  UTCATOMSWS.AND URZ, UR4 ;  /* 0x0000000400ff79e3 */ /* 0x0005e20008000000 */
[----:B0-----:R-:W-:Y:S01]  /*7820*/  ISETP.EQ.U32.AND P0, PT, R0, UR5, PT ;  /* 0x0000000500007c0c */ /* 0x001fe2000bf02070 */
[----:B-1----:R-:W-:-:S12]  /*7830*/  IMAD.U32 R0, RZ, RZ, UR7 ;  /* 0x00000007ff007e24 */ /* 0x002fd8000f8e00ff */
[----:B------:R2:W-:Y:S01]  /*7840*/  @P0 ATOMS.AND RZ, [UR6], R0 ;  /* 0x00000000ffff098c */ /* 0x0005e2000a800006 */
[----:B------:R-:W-:Y:S05]  /*7850*/  BRA `(.L_x_13) ;  /* 0x0000000000147947 */ /* 0x000fea0003800000 */
.L_x_15:
[----:B------:R-:W-:-:S07]  /*7860*/  MOV R2, 0x7880 ;  /* 0x0000788000027802 */ /* 0x000fce0000000f00 */
[----:B------:R-:W-:Y:S05]  /*7870*/  CALL.REL.NOINC `($__internal_0_$__cuda_sm10x_tcgen05_guardrail_trap_col_being_dealloced_not_returned_by_alloc) ;  /* 0x00000000002c7944 */ /* 0x000fea0003c00000 */
[----:B------:R-:W-:Y:S05]  /*7880*/  BRA `(.L_x_13) ;  /* 0x0000000000087947 */ /* 0x000fea0003800000 */
.L_x_14:
[----:B------:R-:W-:-:S07]  /*7890*/  MOV R2, 0x78b0 ;  /* 0x000078b000027802 */ /* 0x000fce0000000f00 */
[----:B------:R-:W-:Y:S05]  /*78a0*/  CALL.REL.NOINC `($__internal_2_$__cuda_sm10x_tcgen05_guardrail_trap_unallocated_columns_being_dealloced) ;  /* 0x0000000000387944 */ /* 0x000fea0003c00000 */
.L_x_13:
[----:B------:R-:W-:Y:S01]  /*78b0*/  NOP ;  /* 0x0000000000007918 */ /* 0x000fe20000000000 */
[----:B--2---:R-:W-:Y:S05]  /*78c0*/  EXIT ;  /* 0x000000000000794d */ /* 0x004fea0003800000 */
.L_x_8:
[----:B------:R-:W0:Y:S02]  /*78d0*/  SYNCS.PHASECHK.TRANS64.TRYWAIT P1, [UR15], R126 ;  /* 0x0000007eff0075a7 */ /* 0x000e24000802110f */
[----:B0-----:R-:W-:Y:S05]  /*78e0*/  @!P1 BRA `(.L_x_8) ;  /* 0xfffffffc00f89947 */ /* 0x001fea000383ffff */
[----:B------:R-:W-:Y:S05]  /*78f0*/  BRA `(.L_x_16) ;  /* 0xffffffd800107947 */ /* 0x000fea000383ffff */
.L_x_12:
[----:B------:R-:W1:Y:S02]  /*7900*/  SYNCS.PHASECHK.TRANS64.TRYWAIT P0, [UR15], R4 ;  /* 0x00000004ff0075a7 */ /* 0x000e64000800110f */
[----:B-1----:R-:W-:Y:S05]  /*7910*/  @!P0 BRA `(.L_x_12) ;  /* 0xfffffffc00f88947 */ /* 0x002fea000383ffff */
[----:B------:R-:W-:Y:S05]  /*7920*/  BRA `(.L_x_11) ;  /* 0xffffffe800687947 */ /* 0x000fea000383ffff */
        .weak           $__internal_0_$__cuda_sm10x_tcgen05_guardrail_trap_col_being_dealloced_not_returned_by_alloc
        .type           $__internal_0_$__cuda_sm10x_tcgen05_guardrail_trap_col_being_dealloced_not_returned_by_alloc,@function
        .size           $__internal_0_$__cuda_sm10x_tcgen05_guardrail_trap_col_being_dealloced_not_returned_by_alloc,($__internal_1_$__cuda_sm10x_tcgen05_guardrail_trap_phase_invalid_during_alloc - $__internal_0_$__cuda_sm10x_tcgen05_guardrail_trap_col_being_dealloced_not_returned_by_alloc)
$__internal_0_$__cuda_sm10x_tcgen05_guardrail_trap_col_being_dealloced_not_returned_by_alloc:
[----:B------:R-:W-:Y:S05]  /*7930*/  BPT.TRAP 0x1 ;  /* 0x000000040000795c */ /* 0x000fea0000300000 */
[----:B------:R-:W-:-:S04]  /*7940*/  IMAD.MOV.U32 R3, RZ, RZ, 0x0 ;  /* 0x00000000ff037424 */ /* 0x000fc800078e00ff */
[----:B------:R-:W-:Y:S05]  /*7950*/  RET.REL.NODEC R2 `(matmul_kernel) ;  /* 0xffffff8402a87950 */ /* 0x000fea0003c3ffff */
        .weak           $__internal_1_$__cuda_sm10x_tcgen05_guardrail_trap_phase_invalid_during_alloc
        .type           $__internal_1_$__cuda_sm10x_tcgen05_guardrail_trap_phase_invalid_during_alloc,@function
        .size           $__internal_1_$__cuda_sm10x_tcgen05_guardrail_trap_phase_invalid_during_alloc,($__internal_2_$__cuda_sm10x_tcgen05_guardrail_trap_unallocated_columns_being_dealloced - $__internal_1_$__cuda_sm10x_tcgen05_guardrail_trap_phase_invalid_during_alloc)
$__internal_1_$__cuda_sm10x_tcgen05_guardrail_trap_phase_invalid_during_alloc:
[----:B------:R-:W-:Y:S05]  /*7960*/  BPT.TRAP 0x1 ;  /* 0x000000040000795c */ /* 0x000fea0000300000 */
[----:B------:R-:W-:-:S04]  /*7970*/  IMAD.MOV.U32 R3, RZ, RZ, 0x0 ;  /* 0x00000000ff037424 */ /* 0x000fc800078e00ff */
[----:B------:R-:W-:Y:S05]  /*7980*/  RET.REL.NODEC R2 `(matmul_kernel) ;  /* 0xffffff84029c7950 */ /* 0x000fea0003c3ffff */
        .weak           $__internal_2_$__cuda_sm10x_tcgen05_guardrail_trap_unallocated_columns_being_dealloced
        .type           $__internal_2_$__cuda_sm10x_tcgen05_guardrail_trap_unallocated_columns_being_dealloced,@function
        .size           $__internal_2_$__cuda_sm10x_tcgen05_guardrail_trap_unallocated_columns_being_dealloced,(.L_x_20 - $__internal_2_$__cuda_sm10x_tcgen05_guardrail_trap_unallocated_columns_being_dealloced)
$__internal_2_$__cuda_sm10x_tcgen05_guardrail_trap_unallocated_columns_being_dealloced:
[----:B------:R-:W-:Y:S05]  /*7990*/  BPT.TRAP 0x1 ;  /* 0x000000040000795c */ /* 0x000fea0000300000 */
[----:B------:R-:W-:-:S04]  /*79a0*/  IMAD.MOV.U32 R3, RZ, RZ, 0x0 ;  /* 0x00000000ff037424 */ /* 0x000fc800078e00ff */
[----:B------:R-:W-:Y:S05]  /*79b0*/  RET.REL.NODEC R2 `(matmul_kernel) ;  /* 0xffffff8402907950 */ /* 0x000fea0003c3ffff */
.L_x_17:
[----:B------:R-:W-:-:S00]  /*79c0*/  BRA `(.L_x_17) ;  /* 0xfffffffc00fc7947 */ /* 0x000fc0000383ffff */
[----:B------:R-:W-:-:S00]  /*79d0*/  NOP ;  /* 0x0000000000007918 */ /* 0x000fc00000000000 */
        /* <DEDUP_REMOVED lines=10> */
.L_x_20:


//--------------------- .nv.shared.matmul_kernel  --------------------------
	.section	.nv.shared.matmul_kernel,"aw",@nobits
	.sectionflags	@""
	.align	16
	.zero		1024


//--------------------- .nv.shared.reserved.0     --------------------------
	.section	.nv.shared.reserved.0,"aw",@nobits
	.align	8
	.weak		__nv_reservedSMEM_offset_0_alias
	.size		__nv_reservedSMEM_offset_0_alias, 0, 64
	.other		__nv_reservedSMEM_offset_0_alias,@"STO_CUDA_RESERVED_SHARED STV_DEFAULT"
__nv_reservedSMEM_offset_0_alias:
	.zero		0
.nv.shared.reserved.0:
	.zero		64
	.weak		__nv_reservedSMEM_allocation_phase
	.type		__nv_reservedSMEM_allocation_phase,@object
	.size		__nv_reservedSMEM_allocation_phase,(.L_0 - __nv_reservedSMEM_allocation_phase)
__nv_reservedSMEM_allocation_phase:
	.zero		1
.L_0:
	.zero		7
	.weak		__nv_reservedSMEM_devtool_atexit_pc
	.type		__nv_reservedSMEM_devtool_atexit_pc,@object
	.size		__nv_reservedSMEM_devtool_atexit_pc,(__nv_reservedSMEM_allocation_mask - __nv_reservedSMEM_devtool_atexit_pc)
__nv_reservedSMEM_devtool_atexit_pc:
	.zero		8
	.weak		__nv_reservedSMEM_allocation_mask
	.type		__nv_reservedSMEM_allocation_mask,@object
	.size		__nv_reservedSMEM_allocation_mask,(.L_2 - __nv_reservedSMEM_allocation_mask)
__nv_reservedSMEM_allocation_mask:
	.zero		4
.L_2:


//--------------------- .nv.constant0.matmul_kernel --------------------------
	.section	.nv.constant0.matmul_kernel,"a",@progbits
	.sectionflags	@""
	.align	4
.nv.constant0.matmul_kernel:
	.zero		976


//--------------------- SYMBOLS --------------------------

	.type		.nv.reservedSmem.offset0,@object
	.size		.nv.reservedSmem.offset0,0x4
	.type		.nv.reservedSmem.cap,@object
	.size		.nv.reservedSmem.cap,0x4
